//
// Generated by NVIDIA NVVM Compiler
//
// Compiler Build ID: CL-36424714
// Cuda compilation tools, release 13.0, V13.0.88
// Based on NVVM 20.0.0
//

.version 9.0
.target sm_100
.address_size 64

	// .globl	labelWithSharedLinks
// _ZZ20labelWithSharedLinksE11sharedLinks has been demoted

.visible .entry labelWithSharedLinks(
	.param .u64 .ptr .align 1 labelWithSharedLinks_param_0,
	.param .u64 .ptr .align 1 labelWithSharedLinks_param_1,
	.param .u64 .ptr .align 1 labelWithSharedLinks_param_2,
	.param .u64 .ptr .align 1 labelWithSharedLinks_param_3,
	.param .u64 .ptr .align 1 labelWithSharedLinks_param_4,
	.param .u32 labelWithSharedLinks_param_5,
	.param .u32 labelWithSharedLinks_param_6
)
{
	.reg .pred 	%p<40>;
	.reg .b16 	%rs<184>;
	.reg .b32 	%r<101>;
	.reg .b64 	%rd<35>;
	// demoted variable
	.shared .align 8 .b8 _ZZ20labelWithSharedLinksE11sharedLinks[8448];
	ld.param.u64 	%rd8, [labelWithSharedLinks_param_0];
	ld.param.u64 	%rd9, [labelWithSharedLinks_param_1];
	ld.param.u64 	%rd10, [labelWithSharedLinks_param_2];
	ld.param.u64 	%rd11, [labelWithSharedLinks_param_3];
	ld.param.u64 	%rd12, [labelWithSharedLinks_param_4];
	ld.param.u32 	%r31, [labelWithSharedLinks_param_5];
	ld.param.u32 	%r33, [labelWithSharedLinks_param_6];
	cvta.to.global.u64 	%rd1, %rd12;
	cvta.to.global.u64 	%rd2, %rd11;
	cvta.to.global.u64 	%rd3, %rd10;
	mov.u32 	%r34, %ctaid.x;
	mov.u32 	%r35, %ntid.x;
	mov.u32 	%r1, %tid.x;
	mad.lo.s32 	%r2, %r34, %r35, %r1;
	mov.u32 	%r36, %ctaid.y;
	mov.u32 	%r37, %ntid.y;
	mov.u32 	%r3, %tid.y;
	mad.lo.s32 	%r38, %r36, %r37, %r3;
	setp.ge.u32 	%p1, %r2, %r31;
	setp.ge.u32 	%p2, %r38, %r33;
	or.pred  	%p3, %p1, %p2;
	@%p3 bra 	$L__BB0_58;
	mul.lo.s32 	%r5, %r31, %r38;
	add.s32 	%r6, %r5, %r2;
	cvt.u64.u32 	%rd13, %r6;
	add.s64 	%rd14, %rd3, %rd13;
	ld.global.u8 	%rs1, [%rd14];
	add.s64 	%rd15, %rd2, %rd13;
	ld.global.u8 	%rs2, [%rd15];
	add.s64 	%rd16, %rd1, %rd13;
	ld.global.u8 	%rs3, [%rd16];
	add.s32 	%r39, %r31, -1;
	setp.ge.u32 	%p4, %r2, %r39;
	mov.b16 	%rs160, 0;
	@%p4 bra 	$L__BB0_5;
	add.s32 	%r40, %r6, 1;
	cvt.u64.u32 	%rd4, %r40;
	add.s64 	%rd17, %rd3, %rd4;
	ld.global.u8 	%rs58, [%rd17];
	min.u16 	%rs61, %rs58, %rs1;
	max.u16 	%rs62, %rs58, %rs1;
	sub.s16 	%rs63, %rs62, %rs61;
	setp.gt.u16 	%p5, %rs63, 19;
	@%p5 bra 	$L__BB0_5;
	add.s64 	%rd18, %rd1, %rd4;
	ld.global.u8 	%rs4, [%rd18];
	add.s64 	%rd19, %rd2, %rd4;
	ld.global.u8 	%rs65, [%rd19];
	min.u16 	%rs68, %rs65, %rs2;
	max.u16 	%rs69, %rs65, %rs2;
	sub.s16 	%rs70, %rs69, %rs68;
	setp.gt.u16 	%p6, %rs70, 19;
	@%p6 bra 	$L__BB0_5;
	min.u16 	%rs73, %rs4, %rs3;
	max.u16 	%rs74, %rs4, %rs3;
	sub.s16 	%rs75, %rs74, %rs73;
	setp.lt.u16 	%p7, %rs75, 20;
	selp.u16 	%rs160, 1, 0, %p7;
$L__BB0_5:
	setp.eq.s32 	%p8, %r2, 0;
	mov.b16 	%rs166, 0;
	@%p8 bra 	$L__BB0_9;
	add.s32 	%r41, %r6, -1;
	cvt.u64.u32 	%rd5, %r41;
	add.s64 	%rd20, %rd3, %rd5;
	ld.global.u8 	%rs78, [%rd20];
	min.u16 	%rs81, %rs78, %rs1;
	max.u16 	%rs82, %rs78, %rs1;
	sub.s16 	%rs83, %rs82, %rs81;
	setp.gt.u16 	%p9, %rs83, 19;
	@%p9 bra 	$L__BB0_9;
	add.s64 	%rd21, %rd1, %rd5;
	ld.global.u8 	%rs7, [%rd21];
	add.s64 	%rd22, %rd2, %rd5;
	ld.global.u8 	%rs85, [%rd22];
	min.u16 	%rs88, %rs85, %rs2;
	max.u16 	%rs89, %rs85, %rs2;
	sub.s16 	%rs90, %rs89, %rs88;
	setp.gt.u16 	%p10, %rs90, 19;
	@%p10 bra 	$L__BB0_9;
	min.u16 	%rs93, %rs7, %rs3;
	max.u16 	%rs94, %rs7, %rs3;
	sub.s16 	%rs95, %rs94, %rs93;
	setp.lt.u16 	%p11, %rs95, 20;
	selp.u16 	%rs166, 1, 0, %p11;
$L__BB0_9:
	add.s32 	%r42, %r33, -1;
	setp.ge.u32 	%p12, %r38, %r42;
	mov.b16 	%rs165, 0;
	@%p12 bra 	$L__BB0_13;
	add.s32 	%r43, %r6, %r31;
	cvt.u64.u32 	%rd6, %r43;
	add.s64 	%rd23, %rd3, %rd6;
	ld.global.u8 	%rs98, [%rd23];
	min.u16 	%rs101, %rs98, %rs1;
	max.u16 	%rs102, %rs98, %rs1;
	sub.s16 	%rs103, %rs102, %rs101;
	setp.gt.u16 	%p13, %rs103, 19;
	@%p13 bra 	$L__BB0_13;
	add.s64 	%rd24, %rd1, %rd6;
	ld.global.u8 	%rs10, [%rd24];
	add.s64 	%rd25, %rd2, %rd6;
	ld.global.u8 	%rs105, [%rd25];
	min.u16 	%rs108, %rs105, %rs2;
	max.u16 	%rs109, %rs105, %rs2;
	sub.s16 	%rs110, %rs109, %rs108;
	setp.gt.u16 	%p14, %rs110, 19;
	@%p14 bra 	$L__BB0_13;
	min.u16 	%rs113, %rs10, %rs3;
	max.u16 	%rs114, %rs10, %rs3;
	sub.s16 	%rs115, %rs114, %rs113;
	setp.lt.u16 	%p15, %rs115, 20;
	selp.u16 	%rs165, 1, 0, %p15;
$L__BB0_13:
	setp.eq.s32 	%p16, %r38, 0;
	mov.b16 	%rs167, 0;
	@%p16 bra 	$L__BB0_17;
	sub.s32 	%r44, %r5, %r31;
	add.s32 	%r45, %r44, %r2;
	cvt.u64.u32 	%rd26, %r45;
	add.s64 	%rd27, %rd3, %rd26;
	ld.global.u8 	%rs118, [%rd27];
	add.s64 	%rd7, %rd2, %rd26;
	add.s64 	%rd28, %rd1, %rd26;
	ld.global.u8 	%rs13, [%rd28];
	min.u16 	%rs121, %rs118, %rs1;
	max.u16 	%rs122, %rs118, %rs1;
	sub.s16 	%rs123, %rs122, %rs121;
	setp.gt.u16 	%p17, %rs123, 19;
	@%p17 bra 	$L__BB0_17;
	ld.global.u8 	%rs125, [%rd7];
	min.u16 	%rs128, %rs125, %rs2;
	max.u16 	%rs129, %rs125, %rs2;
	sub.s16 	%rs130, %rs129, %rs128;
	setp.gt.u16 	%p18, %rs130, 19;
	@%p18 bra 	$L__BB0_17;
	min.u16 	%rs133, %rs13, %rs3;
	max.u16 	%rs134, %rs13, %rs3;
	sub.s16 	%rs135, %rs134, %rs133;
	setp.lt.u16 	%p19, %rs135, 20;
	selp.u16 	%rs167, 1, 0, %p19;
$L__BB0_17:
	mov.u32 	%r46, _ZZ20labelWithSharedLinksE11sharedLinks;
	mad.lo.s32 	%r7, %r3, 264, %r46;
	shl.b32 	%r47, %r1, 3;
	add.s32 	%r8, %r7, %r47;
	st.shared.v4.u16 	[%r8], {%rs160, %rs165, %rs166, %rs167};
	bar.sync 	0;
	cvt.u32.u16 	%r9, %rs160;
	add.s32 	%r48, %r1, %r9;
	setp.gt.u32 	%p20, %r48, 31;
	@%p20 bra 	$L__BB0_19;
	shl.b32 	%r49, %r9, 3;
	add.s32 	%r50, %r8, %r49;
	ld.shared.u16 	%rs136, [%r50];
	add.s16 	%rs160, %rs136, %rs160;
$L__BB0_19:
	add.s32 	%r53, %r46, %r47;
	add.s32 	%r10, %r53, 2;
	cvt.u32.u16 	%r54, %rs165;
	add.s32 	%r11, %r3, %r54;
	setp.gt.u32 	%p21, %r11, 31;
	@%p21 bra 	$L__BB0_21;
	mad.lo.s32 	%r55, %r11, 264, %r10;
	ld.shared.u16 	%rs137, [%r55];
	add.s16 	%rs165, %rs137, %rs165;
$L__BB0_21:
	cvt.u32.u16 	%r12, %rs166;
	setp.lt.u32 	%p22, %r1, %r12;
	@%p22 bra 	$L__BB0_23;
	sub.s32 	%r56, %r1, %r12;
	shl.b32 	%r57, %r56, 3;
	add.s32 	%r58, %r7, %r57;
	ld.shared.u16 	%rs138, [%r58+4];
	add.s16 	%rs166, %rs138, %rs166;
$L__BB0_23:
	add.s32 	%r13, %r10, 4;
	cvt.u32.u16 	%r14, %rs167;
	setp.lt.u32 	%p23, %r3, %r14;
	@%p23 bra 	$L__BB0_25;
	sub.s32 	%r59, %r3, %r14;
	mad.lo.s32 	%r60, %r59, 264, %r13;
	ld.shared.u16 	%rs139, [%r60];
	add.s16 	%rs167, %rs139, %rs167;
$L__BB0_25:
	st.shared.v4.u16 	[%r8], {%rs160, %rs165, %rs166, %rs167};
	bar.sync 	0;
	cvt.u32.u16 	%r15, %rs160;
	add.s32 	%r61, %r1, %r15;
	setp.gt.u32 	%p24, %r61, 31;
	@%p24 bra 	$L__BB0_27;
	shl.b32 	%r62, %r15, 3;
	add.s32 	%r63, %r8, %r62;
	ld.shared.u16 	%rs140, [%r63];
	add.s16 	%rs160, %rs140, %rs160;
$L__BB0_27:
	cvt.u32.u16 	%r64, %rs165;
	add.s32 	%r16, %r3, %r64;
	setp.gt.u32 	%p25, %r16, 31;
	@%p25 bra 	$L__BB0_29;
	mad.lo.s32 	%r65, %r16, 264, %r10;
	ld.shared.u16 	%rs141, [%r65];
	add.s16 	%rs165, %rs141, %rs165;
$L__BB0_29:
	cvt.u32.u16 	%r17, %rs166;
	setp.lt.u32 	%p26, %r1, %r17;
	@%p26 bra 	$L__BB0_31;
	sub.s32 	%r66, %r1, %r17;
	shl.b32 	%r67, %r66, 3;
	add.s32 	%r68, %r7, %r67;
	ld.shared.u16 	%rs142, [%r68+4];
	add.s16 	%rs166, %rs142, %rs166;
$L__BB0_31:
	cvt.u32.u16 	%r18, %rs167;
	setp.lt.u32 	%p27, %r3, %r18;
	@%p27 bra 	$L__BB0_33;
	sub.s32 	%r69, %r3, %r18;
	mad.lo.s32 	%r70, %r69, 264, %r13;
	ld.shared.u16 	%rs143, [%r70];
	add.s16 	%rs167, %rs143, %rs167;
$L__BB0_33:
	st.shared.v4.u16 	[%r8], {%rs160, %rs165, %rs166, %rs167};
	bar.sync 	0;
	cvt.u32.u16 	%r19, %rs160;
	add.s32 	%r71, %r1, %r19;
	setp.gt.u32 	%p28, %r71, 31;
	@%p28 bra 	$L__BB0_35;
	shl.b32 	%r72, %r19, 3;
	add.s32 	%r73, %r8, %r72;
	ld.shared.u16 	%rs144, [%r73];
	add.s16 	%rs160, %rs144, %rs160;
$L__BB0_35:
	cvt.u32.u16 	%r74, %rs165;
	add.s32 	%r20, %r3, %r74;
	setp.gt.u32 	%p29, %r20, 31;
	@%p29 bra 	$L__BB0_37;
	mad.lo.s32 	%r75, %r20, 264, %r10;
	ld.shared.u16 	%rs145, [%r75];
	add.s16 	%rs165, %rs145, %rs165;
$L__BB0_37:
	cvt.u32.u16 	%r21, %rs166;
	setp.lt.u32 	%p30, %r1, %r21;
	@%p30 bra 	$L__BB0_39;
	sub.s32 	%r76, %r1, %r21;
	shl.b32 	%r77, %r76, 3;
	add.s32 	%r78, %r7, %r77;
	ld.shared.u16 	%rs146, [%r78+4];
	add.s16 	%rs166, %rs146, %rs166;
$L__BB0_39:
	cvt.u32.u16 	%r22, %rs167;
	setp.lt.u32 	%p31, %r3, %r22;
	@%p31 bra 	$L__BB0_41;
	sub.s32 	%r79, %r3, %r22;
	mad.lo.s32 	%r80, %r79, 264, %r13;
	ld.shared.u16 	%rs147, [%r80];
	add.s16 	%rs167, %rs147, %rs167;
$L__BB0_41:
	st.shared.v4.u16 	[%r8], {%rs160, %rs165, %rs166, %rs167};
	bar.sync 	0;
	cvt.u32.u16 	%r23, %rs160;
	add.s32 	%r81, %r1, %r23;
	setp.gt.u32 	%p32, %r81, 31;
	@%p32 bra 	$L__BB0_43;
	shl.b32 	%r82, %r23, 3;
	add.s32 	%r83, %r8, %r82;
	ld.shared.u16 	%rs148, [%r83];
	add.s16 	%rs160, %rs148, %rs160;
$L__BB0_43:
	cvt.u32.u16 	%r84, %rs165;
	add.s32 	%r24, %r3, %r84;
	setp.gt.u32 	%p33, %r24, 31;
	@%p33 bra 	$L__BB0_45;
	mad.lo.s32 	%r85, %r24, 264, %r10;
	ld.shared.u16 	%rs149, [%r85];
	add.s16 	%rs165, %rs149, %rs165;
$L__BB0_45:
	cvt.u32.u16 	%r25, %rs166;
	setp.lt.u32 	%p34, %r1, %r25;
	@%p34 bra 	$L__BB0_47;
	sub.s32 	%r86, %r1, %r25;
	shl.b32 	%r87, %r86, 3;
	add.s32 	%r88, %r7, %r87;
	ld.shared.u16 	%rs150, [%r88+4];
	add.s16 	%rs166, %rs150, %rs166;
$L__BB0_47:
	cvt.u32.u16 	%r26, %rs167;
	setp.lt.u32 	%p35, %r3, %r26;
	@%p35 bra 	$L__BB0_49;
	sub.s32 	%r89, %r3, %r26;
	mad.lo.s32 	%r90, %r89, 264, %r13;
	ld.shared.u16 	%rs151, [%r90];
	add.s16 	%rs167, %rs151, %rs167;
$L__BB0_49:
	st.shared.v4.u16 	[%r8], {%rs160, %rs165, %rs166, %rs167};
	bar.sync 	0;
	cvt.u32.u16 	%r27, %rs160;
	add.s32 	%r91, %r1, %r27;
	setp.gt.u32 	%p36, %r91, 31;
	@%p36 bra 	$L__BB0_51;
	shl.b32 	%r92, %r27, 3;
	add.s32 	%r93, %r8, %r92;
	ld.shared.u16 	%rs152, [%r93];
	add.s16 	%rs160, %rs152, %rs160;
$L__BB0_51:
	cvt.u32.u16 	%r94, %rs165;
	add.s32 	%r28, %r3, %r94;
	setp.gt.u32 	%p37, %r28, 31;
	@%p37 bra 	$L__BB0_53;
	mad.lo.s32 	%r95, %r28, 264, %r10;
	ld.shared.u16 	%rs153, [%r95];
	add.s16 	%rs165, %rs153, %rs165;
$L__BB0_53:
	cvt.u32.u16 	%r29, %rs166;
	setp.lt.u32 	%p38, %r1, %r29;
	@%p38 bra 	$L__BB0_55;
	sub.s32 	%r96, %r1, %r29;
	shl.b32 	%r97, %r96, 3;
	add.s32 	%r98, %r7, %r97;
	ld.shared.u16 	%rs154, [%r98+4];
	add.s16 	%rs166, %rs154, %rs166;
$L__BB0_55:
	cvt.u32.u16 	%r30, %rs167;
	setp.lt.u32 	%p39, %r3, %r30;
	@%p39 bra 	$L__BB0_57;
	sub.s32 	%r99, %r3, %r30;
	mad.lo.s32 	%r100, %r99, 264, %r13;
	ld.shared.u16 	%rs155, [%r100];
	add.s16 	%rs167, %rs155, %rs167;
$L__BB0_57:
	st.shared.v4.u16 	[%r8], {%rs160, %rs165, %rs166, %rs167};
	bar.sync 	0;
	cvta.to.global.u64 	%rd29, %rd9;
	mul.wide.u32 	%rd30, %r6, 8;
	add.s64 	%rd31, %rd29, %rd30;
	ld.shared.v4.u16 	{%rs156, %rs157, %rs158, %rs159}, [%r8];
	st.global.v4.u16 	[%rd31], {%rs156, %rs157, %rs158, %rs159};
	cvta.to.global.u64 	%rd32, %rd8;
	mul.wide.u32 	%rd33, %r6, 4;
	add.s64 	%rd34, %rd32, %rd33;
	st.global.u32 	[%rd34], %r6;
$L__BB0_58:
	ret;

}
	// .globl	globalizeLinksVertical
.visible .entry globalizeLinksVertical(
	.param .u64 .ptr .align 1 globalizeLinksVertical_param_0,
	.param .u32 globalizeLinksVertical_param_1,
	.param .u32 globalizeLinksVertical_param_2,
	.param .u32 globalizeLinksVertical_param_3,
	.param .u32 globalizeLinksVertical_param_4
)
{
	.reg .pred 	%p<6>;
	.reg .b16 	%rs<9>;
	.reg .b32 	%r<12>;
	.reg .b64 	%rd<8>;

	ld.param.u64 	%rd3, [globalizeLinksVertical_param_0];
	ld.param.u32 	%r4, [globalizeLinksVertical_param_1];
	ld.param.u32 	%r3, [globalizeLinksVertical_param_3];
	ld.param.u32 	%r5, [globalizeLinksVertical_param_4];
	cvta.to.global.u64 	%rd1, %rd3;
	mov.u32 	%r1, %tid.x;
	mov.u32 	%r6, %ntid.y;
	mov.u32 	%r7, %tid.y;
	mad.lo.s32 	%r2, %r4, %r6, %r7;
	setp.ge.u32 	%p1, %r1, %r3;
	setp.ge.u32 	%p2, %r2, %r5;
	or.pred  	%p3, %p1, %p2;
	@%p3 bra 	$L__BB1_5;
	mad.lo.s32 	%r8, %r2, %r3, %r1;
	mul.wide.u32 	%rd4, %r8, 8;
	add.s64 	%rd5, %rd1, %rd4;
	add.s64 	%rd2, %rd5, 2;
	ld.global.u16 	%rs1, [%rd5+2];
	setp.eq.s16 	%p4, %rs1, 0;
	mov.b16 	%rs8, 0;
	@%p4 bra 	$L__BB1_4;
	mov.u16 	%rs8, %rs1;
$L__BB1_3:
	cvt.u32.u16 	%r9, %rs8;
	add.s32 	%r10, %r2, %r9;
	mad.lo.s32 	%r11, %r10, %r3, %r1;
	mul.wide.u32 	%rd6, %r11, 8;
	add.s64 	%rd7, %rd1, %rd6;
	ld.global.u16 	%rs6, [%rd7+2];
	add.s16 	%rs8, %rs6, %rs8;
	setp.ne.s16 	%p5, %rs6, 0;
	@%p5 bra 	$L__BB1_3;
$L__BB1_4:
	st.global.u16 	[%rd2], %rs8;
$L__BB1_5:
	ret;

}
	// .globl	globalizeLinksHorizontal
.visible .entry globalizeLinksHorizontal(
	.param .u64 .ptr .align 1 globalizeLinksHorizontal_param_0,
	.param .u32 globalizeLinksHorizontal_param_1,
	.param .u32 globalizeLinksHorizontal_param_2,
	.param .u32 globalizeLinksHorizontal_param_3,
	.param .u32 globalizeLinksHorizontal_param_4
)
{
	.reg .pred 	%p<6>;
	.reg .b16 	%rs<9>;
	.reg .b32 	%r<14>;
	.reg .b64 	%rd<7>;

	ld.param.u64 	%rd3, [globalizeLinksHorizontal_param_0];
	ld.param.u32 	%r5, [globalizeLinksHorizontal_param_1];
	ld.param.u32 	%r4, [globalizeLinksHorizontal_param_3];
	ld.param.u32 	%r6, [globalizeLinksHorizontal_param_4];
	cvta.to.global.u64 	%rd1, %rd3;
	mov.u32 	%r7, %ntid.x;
	mov.u32 	%r8, %tid.x;
	mad.lo.s32 	%r1, %r5, %r7, %r8;
	mov.u32 	%r9, %ctaid.y;
	mov.u32 	%r10, %ntid.y;
	mov.u32 	%r11, %tid.y;
	mad.lo.s32 	%r2, %r9, %r10, %r11;
	setp.ge.u32 	%p1, %r2, %r6;
	setp.ge.u32 	%p2, %r1, %r4;
	or.pred  	%p3, %p2, %p1;
	@%p3 bra 	$L__BB2_5;
	mad.lo.s32 	%r3, %r4, %r2, %r1;
	mul.wide.u32 	%rd4, %r3, 8;
	add.s64 	%rd2, %rd1, %rd4;
	ld.global.u16 	%rs1, [%rd2];
	setp.eq.s16 	%p4, %rs1, 0;
	mov.b16 	%rs8, 0;
	@%p4 bra 	$L__BB2_4;
	mov.u16 	%rs8, %rs1;
$L__BB2_3:
	cvt.u32.u16 	%r12, %rs8;
	add.s32 	%r13, %r3, %r12;
	mul.wide.u32 	%rd5, %r13, 8;
	add.s64 	%rd6, %rd1, %rd5;
	ld.global.u16 	%rs6, [%rd6];
	add.s16 	%rs8, %rs6, %rs8;
	setp.ne.s16 	%p5, %rs6, 0;
	@%p5 bra 	$L__BB2_3;
$L__BB2_4:
	st.global.u16 	[%rd2], %rs8;
$L__BB2_5:
	ret;

}
	// .globl	classifyRootCandidatesShifting
.visible .entry classifyRootCandidatesShifting(
	.param .u64 .ptr .align 1 classifyRootCandidatesShifting_param_0,
	.param .u64 .ptr .align 1 classifyRootCandidatesShifting_param_1,
	.param .u32 classifyRootCandidatesShifting_param_2,
	.param .u32 classifyRootCandidatesShifting_param_3
)
{
	.reg .pred 	%p<5>;
	.reg .b16 	%rs<4>;
	.reg .b32 	%r<18>;
	.reg .b64 	%rd<9>;

	ld.param.u64 	%rd2, [classifyRootCandidatesShifting_param_0];
	ld.param.u64 	%rd3, [classifyRootCandidatesShifting_param_1];
	ld.param.u32 	%r3, [classifyRootCandidatesShifting_param_2];
	ld.param.u32 	%r4, [classifyRootCandidatesShifting_param_3];
	mov.u32 	%r6, %ctaid.x;
	mov.u32 	%r7, %ntid.x;
	mov.u32 	%r8, %tid.x;
	mad.lo.s32 	%r1, %r6, %r7, %r8;
	mov.u32 	%r9, %ctaid.y;
	mov.u32 	%r10, %ntid.y;
	mov.u32 	%r11, %tid.y;
	mad.lo.s32 	%r12, %r9, %r10, %r11;
	setp.ge.u32 	%p1, %r1, %r3;
	setp.ge.u32 	%p2, %r12, %r4;
	or.pred  	%p3, %p1, %p2;
	@%p3 bra 	$L__BB3_3;
	cvta.to.global.u64 	%rd4, %rd2;
	cvta.to.global.u64 	%rd5, %rd3;
	mad.lo.s32 	%r13, %r3, %r12, %r1;
	mul.wide.s32 	%rd6, %r13, 4;
	add.s64 	%rd1, %rd4, %rd6;
	mul.wide.s32 	%rd7, %r13, 8;
	add.s64 	%rd8, %rd5, %rd7;
	ld.global.u32 	%r14, [%rd8];
	mov.b32 	{%rs1, %rs2}, %r14;
	or.b16  	%rs3, %rs1, %rs2;
	setp.ne.s16 	%p4, %rs3, 0;
	@%p4 bra 	$L__BB3_3;
	ld.global.u32 	%r16, [%rd1];
	or.b32  	%r17, %r16, -2147483648;
	st.global.u32 	[%rd1], %r17;
$L__BB3_3:
	ret;

}
	// .globl	labelComponentsFarRootCandidates
.visible .entry labelComponentsFarRootCandidates(
	.param .u64 .ptr .align 1 labelComponentsFarRootCandidates_param_0,
	.param .u64 .ptr .align 1 labelComponentsFarRootCandidates_param_1,
	.param .u64 .ptr .align 1 labelComponentsFarRootCandidates_param_2,
	.param .u32 labelComponentsFarRootCandidates_param_3,
	.param .u32 labelComponentsFarRootCandidates_param_4,
	.param .u64 .ptr .align 1 labelComponentsFarRootCandidates_param_5
)
{
	.reg .pred 	%p<13>;
	.reg .b16 	%rs<5>;
	.reg .b32 	%r<63>;
	.reg .b64 	%rd<33>;

	ld.param.u64 	%rd6, [labelComponentsFarRootCandidates_param_0];
	ld.param.u64 	%rd7, [labelComponentsFarRootCandidates_param_1];
	ld.param.u64 	%rd5, [labelComponentsFarRootCandidates_param_2];
	ld.param.u32 	%r18, [labelComponentsFarRootCandidates_param_3];
	ld.param.u32 	%r19, [labelComponentsFarRootCandidates_param_4];
	ld.param.u64 	%rd8, [labelComponentsFarRootCandidates_param_5];
	cvta.to.global.u64 	%rd1, %rd7;
	cvta.to.global.u64 	%rd2, %rd8;
	cvta.to.global.u64 	%rd3, %rd6;
	mov.u32 	%r21, %ctaid.x;
	mov.u32 	%r22, %ntid.x;
	mov.u32 	%r23, %tid.x;
	mad.lo.s32 	%r1, %r21, %r22, %r23;
	mov.u32 	%r24, %ctaid.y;
	mov.u32 	%r25, %ntid.y;
	mov.u32 	%r26, %tid.y;
	mad.lo.s32 	%r27, %r24, %r25, %r26;
	setp.ge.u32 	%p1, %r1, %r18;
	setp.ge.u32 	%p2, %r27, %r19;
	or.pred  	%p3, %p1, %p2;
	@%p3 bra 	$L__BB4_14;
	cvta.to.global.u64 	%rd9, %rd5;
	mad.lo.s32 	%r3, %r18, %r27, %r1;
	mul.wide.s32 	%rd10, %r3, 4;
	add.s64 	%rd4, %rd3, %rd10;
	ld.global.u32 	%r28, [%rd4];
	and.b32  	%r4, %r28, -2147483648;
	and.b32  	%r5, %r28, 2147483647;
	mul.wide.s32 	%rd11, %r3, 8;
	add.s64 	%rd12, %rd9, %rd11;
	ld.global.v4.u16 	{%rs3, %rs4, %rs1, %rs2}, [%rd12];
	cvt.u32.u16 	%r6, %rs3;
	cvt.u32.u16 	%r29, %rs4;
	add.s32 	%r30, %r27, %r29;
	mad.lo.s32 	%r31, %r30, %r18, %r1;
	mul.wide.u32 	%rd13, %r31, 4;
	add.s64 	%rd14, %rd3, %rd13;
	ld.global.u32 	%r32, [%rd14];
	and.b32  	%r7, %r32, 2147483647;
	setp.le.u32 	%p4, %r7, %r5;
	@%p4 bra 	$L__BB4_3;
	mov.b32 	%r57, 1;
	st.global.u32 	[%rd2], %r57;
	or.b32  	%r58, %r7, %r4;
	add.s64 	%rd32, %rd1, %rd10;
	st.global.u32 	[%rd32], %r58;
	bra.uni 	$L__BB4_14;
$L__BB4_3:
	mul.wide.u32 	%rd15, %r5, 4;
	add.s64 	%rd16, %rd3, %rd15;
	ld.global.u32 	%r33, [%rd16];
	and.b32  	%r34, %r33, 2147483647;
	setp.lt.s32 	%p5, %r33, 0;
	selp.b32 	%r60, %r34, %r5, %p5;
	add.s32 	%r35, %r3, %r6;
	mul.wide.u32 	%rd17, %r35, 4;
	add.s64 	%rd18, %rd3, %rd17;
	ld.global.u32 	%r36, [%rd18];
	and.b32  	%r9, %r36, 2147483647;
	setp.le.u32 	%p6, %r9, %r60;
	@%p6 bra 	$L__BB4_5;
	mov.b32 	%r55, 1;
	st.global.u32 	[%rd2], %r55;
	or.b32  	%r56, %r9, %r4;
	add.s64 	%rd30, %rd1, %rd10;
	st.global.u32 	[%rd30], %r56;
	bra.uni 	$L__BB4_14;
$L__BB4_5:
	cvt.u32.u16 	%r37, %rs1;
	sub.s32 	%r38, %r3, %r37;
	mul.wide.u32 	%rd19, %r38, 4;
	add.s64 	%rd20, %rd3, %rd19;
	ld.global.u32 	%r39, [%rd20];
	and.b32  	%r10, %r39, 2147483647;
	setp.le.u32 	%p7, %r10, %r60;
	@%p7 bra 	$L__BB4_7;
	mov.b32 	%r40, 1;
	st.global.u32 	[%rd2], %r40;
	mov.u32 	%r60, %r10;
$L__BB4_7:
	cvt.u32.u16 	%r41, %rs2;
	sub.s32 	%r42, %r27, %r41;
	mad.lo.s32 	%r43, %r42, %r18, %r1;
	mul.wide.u32 	%rd21, %r43, 4;
	add.s64 	%rd22, %rd3, %rd21;
	ld.global.u32 	%r44, [%rd22];
	and.b32  	%r12, %r44, 2147483647;
	setp.le.u32 	%p8, %r12, %r60;
	@%p8 bra 	$L__BB4_9;
	mov.b32 	%r45, 1;
	st.global.u32 	[%rd2], %r45;
	mov.u32 	%r60, %r12;
$L__BB4_9:
	setp.ne.s16 	%p9, %rs1, 0;
	selp.s32 	%r46, -1, 0, %p9;
	mul.wide.s32 	%rd23, %r46, 4;
	add.s64 	%rd24, %rd4, %rd23;
	ld.global.u32 	%r47, [%rd24];
	and.b32  	%r14, %r47, 2147483647;
	setp.le.u32 	%p10, %r14, %r60;
	@%p10 bra 	$L__BB4_11;
	mov.b32 	%r48, 1;
	st.global.u32 	[%rd2], %r48;
	mov.u32 	%r60, %r14;
$L__BB4_11:
	setp.ne.s16 	%p11, %rs2, 0;
	selp.s32 	%r49, -1, 0, %p11;
	add.s32 	%r50, %r27, %r49;
	mad.lo.s32 	%r51, %r50, %r18, %r1;
	mul.wide.u32 	%rd25, %r51, 4;
	add.s64 	%rd26, %rd3, %rd25;
	ld.global.u32 	%r52, [%rd26];
	and.b32  	%r16, %r52, 2147483647;
	setp.le.u32 	%p12, %r16, %r60;
	@%p12 bra 	$L__BB4_13;
	mov.b32 	%r53, 1;
	st.global.u32 	[%rd2], %r53;
	mov.u32 	%r60, %r16;
$L__BB4_13:
	or.b32  	%r54, %r60, %r4;
	add.s64 	%rd28, %rd1, %rd10;
	st.global.u32 	[%rd28], %r54;
$L__BB4_14:
	ret;

}


// ===== COMPILED SASS (sm_100) =====

	.target	sm_100

	.elftype	@"ET_EXEC"


//--------------------- .note.nv.tkinfo           --------------------------
	.section	.note.nv.tkinfo,"",@"SHT_NOTE"
	.sectionflags	@"SHF_NOTE_NV_TKINFO"
	.tkinfo
        /*0018*/ 	.word	0x00000002
        /*0030*/ 	.string	""
        /*0030*/ 	.string	"ptxas"
        /*0030*/ 	.string	"Cuda compilation tools, release 13.0, V13.0.88"
        /*0030*/ 	.string	"Build cuda_13.0.r13.0/compiler.36424714_0"
        /*0030*/ 	.string	"-arch sm_100 -m 64 "



//--------------------- .note.nv.cuinfo           --------------------------
	.section	.note.nv.cuinfo,"",@"SHT_NOTE"
	.sectionflags	@"SHF_NOTE_NV_CUINFO"
        /*0018*/ 	.short	0x0002
        /*001a*/ 	.short	0x0064
        /*001c*/ 	.short	0x0082
	.zero		2


//--------------------- .nv.info                  --------------------------
	.section	.nv.info,"",@"SHT_CUDA_INFO"
	.align	4


	//----- nvinfo : EIATTR_REGCOUNT
	.align		4
        /*0000*/ 	.byte	0x04, 0x2f
        /*0002*/ 	.short	(.L_1 - .L_0)
	.align		4
.L_0:
        /*0004*/ 	.word	index@(labelWithSharedLinks)
        /*0008*/ 	.word	0x00000018


	//----- nvinfo : EIATTR_FRAME_SIZE
	.align		4
.L_1:
        /*000c*/ 	.byte	0x04, 0x11
        /*000e*/ 	.short	(.L_3 - .L_2)
	.align		4
.L_2:
        /*0010*/ 	.word	index@(labelWithSharedLinks)
        /*0014*/ 	.word	0x00000000


	//----- nvinfo : EIATTR_REGCOUNT
	.align		4
.L_3:
        /*0018*/ 	.byte	0x04, 0x2f
        /*001a*/ 	.short	(.L_5 - .L_4)
	.align		4
.L_4:
        /*001c*/ 	.word	index@(globalizeLinksVertical)
        /*0020*/ 	.word	0x0000000c


	//----- nvinfo : EIATTR_FRAME_SIZE
	.align		4
.L_5:
        /*0024*/ 	.byte	0x04, 0x11
        /*0026*/ 	.short	(.L_7 - .L_6)
	.align		4
.L_6:
        /*0028*/ 	.word	index@(globalizeLinksVertical)
        /*002c*/ 	.word	0x00000000


	//----- nvinfo : EIATTR_REGCOUNT
	.align		4
.L_7:
        /*0030*/ 	.byte	0x04, 0x2f
        /*0032*/ 	.short	(.L_9 - .L_8)
	.align		4
.L_8:
        /*0034*/ 	.word	index@(globalizeLinksHorizontal)
        /*0038*/ 	.word	0x0000000e


	//----- nvinfo : EIATTR_FRAME_SIZE
	.align		4
.L_9:
        /*003c*/ 	.byte	0x04, 0x11
        /*003e*/ 	.short	(.L_11 - .L_10)
	.align		4
.L_10:
        /*0040*/ 	.word	index@(globalizeLinksHorizontal)
        /*0044*/ 	.word	0x00000000


	//----- nvinfo : EIATTR_REGCOUNT
	.align		4
.L_11:
        /*0048*/ 	.byte	0x04, 0x2f
        /*004a*/ 	.short	(.L_13 - .L_12)
	.align		4
.L_12:
        /*004c*/ 	.word	index@(classifyRootCandidatesShifting)
        /*0050*/ 	.word	0x0000000c


	//----- nvinfo : EIATTR_FRAME_SIZE
	.align		4
.L_13:
        /*0054*/ 	.byte	0x04, 0x11
        /*0056*/ 	.short	(.L_15 - .L_14)
	.align		4
.L_14:
        /*0058*/ 	.word	index@(classifyRootCandidatesShifting)
        /*005c*/ 	.word	0x00000000


	//----- nvinfo : EIATTR_REGCOUNT
	.align		4
.L_15:
        /*0060*/ 	.byte	0x04, 0x2f
        /*0062*/ 	.short	(.L_17 - .L_16)
	.align		4
.L_16:
        /*0064*/ 	.word	index@(labelComponentsFarRootCandidates)
        /*0068*/ 	.word	0x0000001c


	//----- nvinfo : EIATTR_FRAME_SIZE
	.align		4
.L_17:
        /*006c*/ 	.byte	0x04, 0x11
        /*006e*/ 	.short	(.L_19 - .L_18)
	.align		4
.L_18:
        /*0070*/ 	.word	index@(labelComponentsFarRootCandidates)
        /*0074*/ 	.word	0x00000000


	//----- nvinfo : EIATTR_MIN_STACK_SIZE
	.align		4
.L_19:
        /*0078*/ 	.byte	0x04, 0x12
        /*007a*/ 	.short	(.L_21 - .L_20)
	.align		4
.L_20:
        /*007c*/ 	.word	index@(labelComponentsFarRootCandidates)
        /*0080*/ 	.word	0x00000000


	//----- nvinfo : EIATTR_MIN_STACK_SIZE
	.align		4
.L_21:
        /*0084*/ 	.byte	0x04, 0x12
        /*0086*/ 	.short	(.L_23 - .L_22)
	.align		4
.L_22:
        /*0088*/ 	.word	index@(classifyRootCandidatesShifting)
        /*008c*/ 	.word	0x00000000


	//----- nvinfo : EIATTR_MIN_STACK_SIZE
	.align		4
.L_23:
        /*0090*/ 	.byte	0x04, 0x12
        /*0092*/ 	.short	(.L_25 - .L_24)
	.align		4
.L_24:
        /*0094*/ 	.word	index@(globalizeLinksHorizontal)
        /*0098*/ 	.word	0x00000000


	//----- nvinfo : EIATTR_MIN_STACK_SIZE
	.align		4
.L_25:
        /*009c*/ 	.byte	0x04, 0x12
        /*009e*/ 	.short	(.L_27 - .L_26)
	.align		4
.L_26:
        /*00a0*/ 	.word	index@(globalizeLinksVertical)
        /*00a4*/ 	.word	0x00000000


	//----- nvinfo : EIATTR_MIN_STACK_SIZE
	.align		4
.L_27:
        /*00a8*/ 	.byte	0x04, 0x12
        /*00aa*/ 	.short	(.L_29 - .L_28)
	.align		4
.L_28:
        /*00ac*/ 	.word	index@(labelWithSharedLinks)
        /*00b0*/ 	.word	0x00000000
.L_29:


//--------------------- .nv.compat                --------------------------
	.section	.nv.compat,"",@"SHT_CUDA_COMPAT_INFO"
	.align	4
        /*0000*/ 	.byte	0x02, 0x09, 0x00, 0x00, 0x02, 0x02, 0x01, 0x00, 0x02, 0x05, 0x05, 0x00, 0x03, 0x07, 0x01, 0x01
        /*0010*/ 	.byte	0x02, 0x03, 0x00, 0x00, 0x02, 0x06, 0x01, 0x00, 0x04, 0x0b, 0x08, 0x00, 0x09, 0x00, 0x00, 0x00
        /*0020*/ 	.byte	0x00, 0x00, 0x00, 0x00


//--------------------- .nv.info.labelComponentsFarRootCandidates --------------------------
	.section	.nv.info.labelComponentsFarRootCandidates,"",@"SHT_CUDA_INFO"
	.sectionflags	@""
	.align	4


	//----- nvinfo : EIATTR_CUDA_API_VERSION
	.align		4
        /*0000*/ 	.byte	0x04, 0x37
        /*0002*/ 	.short	(.L_31 - .L_30)
.L_30:
        /*0004*/ 	.word	0x00000082


	//----- nvinfo : EIATTR_KPARAM_INFO
	.align		4
.L_31:
        /*0008*/ 	.byte	0x04, 0x17
        /*000a*/ 	.short	(.L_33 - .L_32)
.L_32:
        /*000c*/ 	.word	0x00000000
        /*0010*/ 	.short	0x0005
        /*0012*/ 	.short	0x0020
        /*0014*/ 	.byte	0x00, 0xf5, 0x21, 0x00


	//----- nvinfo : EIATTR_KPARAM_INFO
	.align		4
.L_33:
        /*0018*/ 	.byte	0x04, 0x17
        /*001a*/ 	.short	(.L_35 - .L_34)
.L_34:
        /*001c*/ 	.word	0x00000000
        /*0020*/ 	.short	0x0004
        /*0022*/ 	.short	0x001c
        /*0024*/ 	.byte	0x00, 0xf0, 0x11, 0x00


	//----- nvinfo : EIATTR_KPARAM_INFO
	.align		4
.L_35:
        /*0028*/ 	.byte	0x04, 0x17
        /*002a*/ 	.short	(.L_37 - .L_36)
.L_36:
        /*002c*/ 	.word	0x00000000
        /*0030*/ 	.short	0x0003
        /*0032*/ 	.short	0x0018
        /*0034*/ 	.byte	0x00, 0xf0, 0x11, 0x00


	//----- nvinfo : EIATTR_KPARAM_INFO
	.align		4
.L_37:
        /*0038*/ 	.byte	0x04, 0x17
        /*003a*/ 	.short	(.L_39 - .L_38)
.L_38:
        /*003c*/ 	.word	0x00000000
        /*0040*/ 	.short	0x0002
        /*0042*/ 	.short	0x0010
        /*0044*/ 	.byte	0x00, 0xf5, 0x21, 0x00


	//----- nvinfo : EIATTR_KPARAM_INFO
	.align		4
.L_39:
        /*0048*/ 	.byte	0x04, 0x17
        /*004a*/ 	.short	(.L_41 - .L_40)
.L_40:
        /*004c*/ 	.word	0x00000000
        /*0050*/ 	.short	0x0001
        /*0052*/ 	.short	0x0008
        /*0054*/ 	.byte	0x00, 0xf5, 0x21, 0x00


	//----- nvinfo : EIATTR_KPARAM_INFO
	.align		4
.L_41:
        /*0058*/ 	.byte	0x04, 0x17
        /*005a*/ 	.short	(.L_43 - .L_42)
.L_42:
        /*005c*/ 	.word	0x00000000
        /*0060*/ 	.short	0x0000
        /*0062*/ 	.short	0x0000
        /*0064*/ 	.byte	0x00, 0xf5, 0x21, 0x00


	//----- nvinfo : EIATTR_SPARSE_MMA_MASK
	.align		4
.L_43:
        /*0068*/ 	.byte	0x03, 0x50
        /*006a*/ 	.short	0x0000


	//----- nvinfo : EIATTR_MAXREG_COUNT
	.align		4
        /*006c*/ 	.byte	0x03, 0x1b
        /*006e*/ 	.short	0x00ff


	//----- nvinfo : EIATTR_MERCURY_ISA_VERSION
	.align		4
        /*0070*/ 	.byte	0x03, 0x5f
        /*0072*/ 	.short	0x0101


	//----- nvinfo : EIATTR_VRC_CTA_INIT_COUNT
	.align		4
        /*0074*/ 	.byte	0x02, 0x4a
	.zero		1
	.zero		1


	//----- nvinfo : EIATTR_EXIT_INSTR_OFFSETS
	.align		4
        /*0078*/ 	.byte	0x04, 0x1c
        /*007a*/ 	.short	(.L_45 - .L_44)


	//   ....[0]....
.L_44:
        /*007c*/ 	.word	0x000000c0


	//   ....[1]....
        /*0080*/ 	.word	0x00000240


	//   ....[2]....
        /*0084*/ 	.word	0x00000360


	//   ....[3]....
        /*0088*/ 	.word	0x00000680


	//----- nvinfo : EIATTR_CBANK_PARAM_SIZE
	.align		4
.L_45:
        /*008c*/ 	.byte	0x03, 0x19
        /*008e*/ 	.short	0x0028


	//----- nvinfo : EIATTR_PARAM_CBANK
	.align		4
        /*0090*/ 	.byte	0x04, 0x0a
        /*0092*/ 	.short	(.L_47 - .L_46)
	.align		4
.L_46:
        /*0094*/ 	.word	index@(.nv.constant0.labelComponentsFarRootCandidates)
        /*0098*/ 	.short	0x0380
        /*009a*/ 	.short	0x0028


	//----- nvinfo : EIATTR_SW_WAR
	.align		4
.L_47:
        /*009c*/ 	.byte	0x04, 0x36
        /*009e*/ 	.short	(.L_49 - .L_48)
.L_48:
        /*00a0*/ 	.word	0x00000008
.L_49:


//--------------------- .nv.info.classifyRootCandidatesShifting --------------------------
	.section	.nv.info.classifyRootCandidatesShifting,"",@"SHT_CUDA_INFO"
	.sectionflags	@""
	.align	4


	//----- nvinfo : EIATTR_CUDA_API_VERSION
	.align		4
        /*0000*/ 	.byte	0x04, 0x37
        /*0002*/ 	.short	(.L_51 - .L_50)
.L_50:
        /*0004*/ 	.word	0x00000082


	//----- nvinfo : EIATTR_KPARAM_INFO
	.align		4
.L_51:
        /*0008*/ 	.byte	0x04, 0x17
        /*000a*/ 	.short	(.L_53 - .L_52)
.L_52:
        /*000c*/ 	.word	0x00000000
        /*0010*/ 	.short	0x0003
        /*0012*/ 	.short	0x0014
        /*0014*/ 	.byte	0x00, 0xf0, 0x11, 0x00


	//----- nvinfo : EIATTR_KPARAM_INFO
	.align		4
.L_53:
        /*0018*/ 	.byte	0x04, 0x17
        /*001a*/ 	.short	(.L_55 - .L_54)
.L_54:
        /*001c*/ 	.word	0x00000000
        /*0020*/ 	.short	0x0002
        /*0022*/ 	.short	0x0010
        /*0024*/ 	.byte	0x00, 0xf0, 0x11, 0x00


	//----- nvinfo : EIATTR_KPARAM_INFO
	.align		4
.L_55:
        /*0028*/ 	.byte	0x04, 0x17
        /*002a*/ 	.short	(.L_57 - .L_56)
.L_56:
        /*002c*/ 	.word	0x00000000
        /*0030*/ 	.short	0x0001
        /*0032*/ 	.short	0x0008
        /*0034*/ 	.byte	0x00, 0xf5, 0x21, 0x00


	//----- nvinfo : EIATTR_KPARAM_INFO
	.align		4
.L_57:
        /*0038*/ 	.byte	0x04, 0x17
        /*003a*/ 	.short	(.L_59 - .L_58)
.L_58:
        /*003c*/ 	.word	0x00000000
        /*0040*/ 	.short	0x0000
        /*0042*/ 	.short	0x0000
        /*0044*/ 	.byte	0x00, 0xf5, 0x21, 0x00


	//----- nvinfo : EIATTR_SPARSE_MMA_MASK
	.align		4
.L_59:
        /*0048*/ 	.byte	0x03, 0x50
        /*004a*/ 	.short	0x0000


	//----- nvinfo : EIATTR_MAXREG_COUNT
	.align		4
        /*004c*/ 	.byte	0x03, 0x1b
        /*004e*/ 	.short	0x00ff


	//----- nvinfo : EIATTR_MERCURY_ISA_VERSION
	.align		4
        /*0050*/ 	.byte	0x03, 0x5f
        /*0052*/ 	.short	0x0101


	//----- nvinfo : EIATTR_VRC_CTA_INIT_COUNT
	.align		4
        /*0054*/ 	.byte	0x02, 0x4a
	.zero		1
	.zero		1


	//----- nvinfo : EIATTR_EXIT_INSTR_OFFSETS
	.align		4
        /*0058*/ 	.byte	0x04, 0x1c
        /*005a*/ 	.short	(.L_61 - .L_60)


	//   ....[0]....
.L_60:
        /*005c*/ 	.word	0x000000c0


	//   ....[1]....
        /*0060*/ 	.word	0x00000180


	//   ....[2]....
        /*0064*/ 	.word	0x000001c0


	//----- nvinfo : EIATTR_CBANK_PARAM_SIZE
	.align		4
.L_61:
        /*0068*/ 	.byte	0x03, 0x19
        /*006a*/ 	.short	0x0018


	//----- nvinfo : EIATTR_PARAM_CBANK
	.align		4
        /*006c*/ 	.byte	0x04, 0x0a
        /*006e*/ 	.short	(.L_63 - .L_62)
	.align		4
.L_62:
        /*0070*/ 	.word	index@(.nv.constant0.classifyRootCandidatesShifting)
        /*0074*/ 	.short	0x0380
        /*0076*/ 	.short	0x0018


	//----- nvinfo : EIATTR_SW_WAR
	.align		4
.L_63:
        /*0078*/ 	.byte	0x04, 0x36
        /*007a*/ 	.short	(.L_65 - .L_64)
.L_64:
        /*007c*/ 	.word	0x00000008
.L_65:


//--------------------- .nv.info.globalizeLinksHorizontal --------------------------
	.section	.nv.info.globalizeLinksHorizontal,"",@"SHT_CUDA_INFO"
	.sectionflags	@""
	.align	4


	//----- nvinfo : EIATTR_CUDA_API_VERSION
	.align		4
        /*0000*/ 	.byte	0x04, 0x37
        /*0002*/ 	.short	(.L_67 - .L_66)
.L_66:
        /*0004*/ 	.word	0x00000082


	//----- nvinfo : EIATTR_KPARAM_INFO
	.align		4
.L_67:
        /*0008*/ 	.byte	0x04, 0x17
        /*000a*/ 	.short	(.L_69 - .L_68)
.L_68:
        /*000c*/ 	.word	0x00000000
        /*0010*/ 	.short	0x0004
        /*0012*/ 	.short	0x0014
        /*0014*/ 	.byte	0x00, 0xf0, 0x11, 0x00


	//----- nvinfo : EIATTR_KPARAM_INFO
	.align		4
.L_69:
        /*0018*/ 	.byte	0x04, 0x17
        /*001a*/ 	.short	(.L_71 - .L_70)
.L_70:
        /*001c*/ 	.word	0x00000000
        /*0020*/ 	.short	0x0003
        /*0022*/ 	.short	0x0010
        /*0024*/ 	.byte	0x00, 0xf0, 0x11, 0x00


	//----- nvinfo : EIATTR_KPARAM_INFO
	.align		4
.L_71:
        /*0028*/ 	.byte	0x04, 0x17
        /*002a*/ 	.short	(.L_73 - .L_72)
.L_72:
        /*002c*/ 	.word	0x00000000
        /*0030*/ 	.short	0x0002
        /*0032*/ 	.short	0x000c
        /*0034*/ 	.byte	0x00, 0xf0, 0x11, 0x00


	//----- nvinfo : EIATTR_KPARAM_INFO
	.align		4
.L_73:
        /*0038*/ 	.byte	0x04, 0x17
        /*003a*/ 	.short	(.L_75 - .L_74)
.L_74:
        /*003c*/ 	.word	0x00000000
        /*0040*/ 	.short	0x0001
        /*0042*/ 	.short	0x0008
        /*0044*/ 	.byte	0x00, 0xf0, 0x11, 0x00


	//----- nvinfo : EIATTR_KPARAM_INFO
	.align		4
.L_75:
        /*0048*/ 	.byte	0x04, 0x17
        /*004a*/ 	.short	(.L_77 - .L_76)
.L_76:
        /*004c*/ 	.word	0x00000000
        /*0050*/ 	.short	0x0000
        /*0052*/ 	.short	0x0000
        /*0054*/ 	.byte	0x00, 0xf5, 0x21, 0x00


	//----- nvinfo : EIATTR_SPARSE_MMA_MASK
	.align		4
.L_77:
        /*0058*/ 	.byte	0x03, 0x50
        /*005a*/ 	.short	0x0000


	//----- nvinfo : EIATTR_MAXREG_COUNT
	.align		4
        /*005c*/ 	.byte	0x03, 0x1b
        /*005e*/ 	.short	0x00ff


	//----- nvinfo : EIATTR_MERCURY_ISA_VERSION
	.align		4
        /*0060*/ 	.byte	0x03, 0x5f
        /*0062*/ 	.short	0x0101


	//----- nvinfo : EIATTR_VRC_CTA_INIT_COUNT
	.align		4
        /*0064*/ 	.byte	0x02, 0x4a
	.zero		1
	.zero		1


	//----- nvinfo : EIATTR_EXIT_INSTR_OFFSETS
	.align		4
        /*0068*/ 	.byte	0x04, 0x1c
        /*006a*/ 	.short	(.L_79 - .L_78)


	//   ....[0]....
.L_78:
        /*006c*/ 	.word	0x000000c0


	//   ....[1]....
        /*0070*/ 	.word	0x00000200


	//----- nvinfo : EIATTR_CRS_STACK_SIZE
	.align		4
.L_79:
        /*0074*/ 	.byte	0x04, 0x1e
        /*0076*/ 	.short	(.L_81 - .L_80)
.L_80:
        /*0078*/ 	.word	0x00000000


	//----- nvinfo : EIATTR_CBANK_PARAM_SIZE
	.align		4
.L_81:
        /*007c*/ 	.byte	0x03, 0x19
        /*007e*/ 	.short	0x0018


	//----- nvinfo : EIATTR_PARAM_CBANK
	.align		4
        /*0080*/ 	.byte	0x04, 0x0a
        /*0082*/ 	.short	(.L_83 - .L_82)
	.align		4
.L_82:
        /*0084*/ 	.word	index@(.nv.constant0.globalizeLinksHorizontal)
        /*0088*/ 	.short	0x0380
        /*008a*/ 	.short	0x0018


	//----- nvinfo : EIATTR_SW_WAR
	.align		4
.L_83:
        /*008c*/ 	.byte	0x04, 0x36
        /*008e*/ 	.short	(.L_85 - .L_84)
.L_84:
        /*0090*/ 	.word	0x00000008
.L_85:


//--------------------- .nv.info.globalizeLinksVertical --------------------------
	.section	.nv.info.globalizeLinksVertical,"",@"SHT_CUDA_INFO"
	.sectionflags	@""
	.align	4


	//----- nvinfo : EIATTR_CUDA_API_VERSION
	.align		4
        /*0000*/ 	.byte	0x04, 0x37
        /*0002*/ 	.short	(.L_87 - .L_86)
.L_86:
        /*0004*/ 	.word	0x00000082


	//----- nvinfo : EIATTR_KPARAM_INFO
	.align		4
.L_87:
        /*0008*/ 	.byte	0x04, 0x17
        /*000a*/ 	.short	(.L_89 - .L_88)
.L_88:
        /*000c*/ 	.word	0x00000000
        /*0010*/ 	.short	0x0004
        /*0012*/ 	.short	0x0014
        /*0014*/ 	.byte	0x00, 0xf0, 0x11, 0x00


	//----- nvinfo : EIATTR_KPARAM_INFO
	.align		4
.L_89:
        /*0018*/ 	.byte	0x04, 0x17
        /*001a*/ 	.short	(.L_91 - .L_90)
.L_90:
        /*001c*/ 	.word	0x00000000
        /*0020*/ 	.short	0x0003
        /*0022*/ 	.short	0x0010
        /*0024*/ 	.byte	0x00, 0xf0, 0x11, 0x00


	//----- nvinfo : EIATTR_KPARAM_INFO
	.align		4
.L_91:
        /*0028*/ 	.byte	0x04, 0x17
        /*002a*/ 	.short	(.L_93 - .L_92)
.L_92:
        /*002c*/ 	.word	0x00000000
        /*0030*/ 	.short	0x0002
        /*0032*/ 	.short	0x000c
        /*0034*/ 	.byte	0x00, 0xf0, 0x11, 0x00


	//----- nvinfo : EIATTR_KPARAM_INFO
	.align		4
.L_93:
        /*0038*/ 	.byte	0x04, 0x17
        /*003a*/ 	.short	(.L_95 - .L_94)
.L_94:
        /*003c*/ 	.word	0x00000000
        /*0040*/ 	.short	0x0001
        /*0042*/ 	.short	0x0008
        /*0044*/ 	.byte	0x00, 0xf0, 0x11, 0x00


	//----- nvinfo : EIATTR_KPARAM_INFO
	.align		4
.L_95:
        /*0048*/ 	.byte	0x04, 0x17
        /*004a*/ 	.short	(.L_97 - .L_96)
.L_96:
        /*004c*/ 	.word	0x00000000
        /*0050*/ 	.short	0x0000
        /*0052*/ 	.short	0x0000
        /*0054*/ 	.byte	0x00, 0xf5, 0x21, 0x00


	//----- nvinfo : EIATTR_SPARSE_MMA_MASK
	.align		4
.L_97:
        /*0058*/ 	.byte	0x03, 0x50
        /*005a*/ 	.short	0x0000


	//----- nvinfo : EIATTR_MAXREG_COUNT
	.align		4
        /*005c*/ 	.byte	0x03, 0x1b
        /*005e*/ 	.short	0x00ff


	//----- nvinfo : EIATTR_MERCURY_ISA_VERSION
	.align		4
        /*0060*/ 	.byte	0x03, 0x5f
        /*0062*/ 	.short	0x0101


	//----- nvinfo : EIATTR_VRC_CTA_INIT_COUNT
	.align		4
        /*0064*/ 	.byte	0x02, 0x4a
	.zero		1
	.zero		1


	//----- nvinfo : EIATTR_EXIT_INSTR_OFFSETS
	.align		4
        /*0068*/ 	.byte	0x04, 0x1c
        /*006a*/ 	.short	(.L_99 - .L_98)


	//   ....[0]....
.L_98:
        /*006c*/ 	.word	0x00000090


	//   ....[1]....
        /*0070*/ 	.word	0x000001e0


	//----- nvinfo : EIATTR_CRS_STACK_SIZE
	.align		4
.L_99:
        /*0074*/ 	.byte	0x04, 0x1e
        /*0076*/ 	.short	(.L_101 - .L_100)
.L_100:
        /*0078*/ 	.word	0x00000000


	//----- nvinfo : EIATTR_CBANK_PARAM_SIZE
	.align		4
.L_101:
        /*007c*/ 	.byte	0x03, 0x19
        /*007e*/ 	.short	0x0018


	//----- nvinfo : EIATTR_PARAM_CBANK
	.align		4
        /*0080*/ 	.byte	0x04, 0x0a
        /*0082*/ 	.short	(.L_103 - .L_102)
	.align		4
.L_102:
        /*0084*/ 	.word	index@(.nv.constant0.globalizeLinksVertical)
        /*0088*/ 	.short	0x0380
        /*008a*/ 	.short	0x0018


	//----- nvinfo : EIATTR_SW_WAR
	.align		4
.L_103:
        /*008c*/ 	.byte	0x04, 0x36
        /*008e*/ 	.short	(.L_105 - .L_104)
.L_104:
        /*0090*/ 	.word	0x00000008
.L_105:


//--------------------- .nv.info.labelWithSharedLinks --------------------------
	.section	.nv.info.labelWithSharedLinks,"",@"SHT_CUDA_INFO"
	.sectionflags	@""
	.align	4


	//----- nvinfo : EIATTR_CUDA_API_VERSION
	.align		4
        /*0000*/ 	.byte	0x04, 0x37
        /*0002*/ 	.short	(.L_107 - .L_106)
.L_106:
        /*0004*/ 	.word	0x00000082


	//----- nvinfo : EIATTR_KPARAM_INFO
	.align		4
.L_107:
        /*0008*/ 	.byte	0x04, 0x17
        /*000a*/ 	.short	(.L_109 - .L_108)
.L_108:
        /*000c*/ 	.word	0x00000000
        /*0010*/ 	.short	0x0006
        /*0012*/ 	.short	0x002c
        /*0014*/ 	.byte	0x00, 0xf0, 0x11, 0x00


	//----- nvinfo : EIATTR_KPARAM_INFO
	.align		4
.L_109:
        /*0018*/ 	.byte	0x04, 0x17
        /*001a*/ 	.short	(.L_111 - .L_110)
.L_110:
        /*001c*/ 	.word	0x00000000
        /*0020*/ 	.short	0x0005
        /*0022*/ 	.short	0x0028
        /*0024*/ 	.byte	0x00, 0xf0, 0x11, 0x00


	//----- nvinfo : EIATTR_KPARAM_INFO
	.align		4
.L_111:
        /*0028*/ 	.byte	0x04, 0x17
        /*002a*/ 	.short	(.L_113 - .L_112)
.L_112:
        /*002c*/ 	.word	0x00000000
        /*0030*/ 	.short	0x0004
        /*0032*/ 	.short	0x0020
        /*0034*/ 	.byte	0x00, 0xf5, 0x21, 0x00


	//----- nvinfo : EIATTR_KPARAM_INFO
	.align		4
.L_113:
        /*0038*/ 	.byte	0x04, 0x17
        /*003a*/ 	.short	(.L_115 - .L_114)
.L_114:
        /*003c*/ 	.word	0x00000000
        /*0040*/ 	.short	0x0003
        /*0042*/ 	.short	0x0018
        /*0044*/ 	.byte	0x00, 0xf5, 0x21, 0x00


	//----- nvinfo : EIATTR_KPARAM_INFO
	.align		4
.L_115:
        /*0048*/ 	.byte	0x04, 0x17
        /*004a*/ 	.short	(.L_117 - .L_116)
.L_116:
        /*004c*/ 	.word	0x00000000
        /*0050*/ 	.short	0x0002
        /*0052*/ 	.short	0x0010
        /*0054*/ 	.byte	0x00, 0xf5, 0x21, 0x00


	//----- nvinfo : EIATTR_KPARAM_INFO
	.align		4
.L_117:
        /*0058*/ 	.byte	0x04, 0x17
        /*005a*/ 	.short	(.L_119 - .L_118)
.L_118:
        /*005c*/ 	.word	0x00000000
        /*0060*/ 	.short	0x0001
        /*0062*/ 	.short	0x0008
        /*0064*/ 	.byte	0x00, 0xf5, 0x21, 0x00


	//----- nvinfo : EIATTR_KPARAM_INFO
	.align		4
.L_119:
        /*0068*/ 	.byte	0x04, 0x17
        /*006a*/ 	.short	(.L_121 - .L_120)
.L_120:
        /*006c*/ 	.word	0x00000000
        /*0070*/ 	.short	0x0000
        /*0072*/ 	.short	0x0000
        /*0074*/ 	.byte	0x00, 0xf5, 0x21, 0x00


	//----- nvinfo : EIATTR_SPARSE_MMA_MASK
	.align		4
.L_121:
        /*0078*/ 	.byte	0x03, 0x50
        /*007a*/ 	.short	0x0000


	//----- nvinfo : EIATTR_MAXREG_COUNT
	.align		4
        /*007c*/ 	.byte	0x03, 0x1b
        /*007e*/ 	.short	0x00ff


	//----- nvinfo : EIATTR_NUM_BARRIERS
	.align		4
        /*0080*/ 	.byte	0x02, 0x4c
        /*0082*/ 	.byte	0x01
	.zero		1


	//----- nvinfo : EIATTR_MERCURY_ISA_VERSION
	.align		4
        /*0084*/ 	.byte	0x03, 0x5f
        /*0086*/ 	.short	0x0101


	//----- nvinfo : EIATTR_VRC_CTA_INIT_COUNT
	.align		4
        /*0088*/ 	.byte	0x02, 0x4a
	.zero		1
	.zero		1


	//----- nvinfo : EIATTR_EXIT_INSTR_OFFSETS
	.align		4
        /*008c*/ 	.byte	0x04, 0x1c
        /*008e*/ 	.short	(.L_123 - .L_122)


	//   ....[0]....
.L_122:
        /*0090*/ 	.word	0x000000c0


	//   ....[1]....
        /*0094*/ 	.word	0x000016e0


	//----- nvinfo : EIATTR_CRS_STACK_SIZE
	.align		4
.L_123:
        /*0098*/ 	.byte	0x04, 0x1e
        /*009a*/ 	.short	(.L_125 - .L_124)
.L_124:
        /*009c*/ 	.word	0x00000000


	//----- nvinfo : EIATTR_CBANK_PARAM_SIZE
	.align		4
.L_125:
        /*00a0*/ 	.byte	0x03, 0x19
        /*00a2*/ 	.short	0x0030


	//----- nvinfo : EIATTR_PARAM_CBANK
	.align		4
        /*00a4*/ 	.byte	0x04, 0x0a
        /*00a6*/ 	.short	(.L_127 - .L_126)
	.align		4
.L_126:
        /*00a8*/ 	.word	index@(.nv.constant0.labelWithSharedLinks)
        /*00ac*/ 	.short	0x0380
        /*00ae*/ 	.short	0x0030


	//----- nvinfo : EIATTR_SW_WAR
	.align		4
.L_127:
        /*00b0*/ 	.byte	0x04, 0x36
        /*00b2*/ 	.short	(.L_129 - .L_128)
.L_128:
        /*00b4*/ 	.word	0x00000008
.L_129:


//--------------------- .nv.callgraph             --------------------------
	.section	.nv.callgraph,"",@"SHT_CUDA_CALLGRAPH"
	.align	4
	.sectionentsize	8
	.align		4
        /*0000*/ 	.word	0x00000000
	.align		4
        /*0004*/ 	.word	0xffffffff
	.align		4
        /*0008*/ 	.word	0x00000000
	.align		4
        /*000c*/ 	.word	0xfffffffe
	.align		4
        /*0010*/ 	.word	0x00000000
	.align		4
        /*0014*/ 	.word	0xfffffffd
	.align		4
        /*0018*/ 	.word	0x00000000
	.align		4
        /*001c*/ 	.word	0xfffffffc


//--------------------- .text.labelComponentsFarRootCandidates --------------------------
	.section	.text.labelComponentsFarRootCandidates,"ax",@progbits
	.align	128
        .global         labelComponentsFarRootCandidates
        .type           labelComponentsFarRootCandidates,@function
        .size           labelComponentsFarRootCandidates,(.L_x_19 - labelComponentsFarRootCandidates)
        .other          labelComponentsFarRootCandidates,@"STO_CUDA_ENTRY STV_DEFAULT"
labelComponentsFarRootCandidates:
.text.labelComponentsFarRootCandidates:
[----:B------:R-:W-:Y:S01]  /*0000*/  LDC R1, c[0x0][0x37c] ;  /* 0x0000df00ff017b82 */ /* 0x000fe20000000800 */
[----:B------:R-:W0:Y:S07]  /*0010*/  S2R R2, SR_TID.Y ;  /* 0x0000000000027919 */ /* 0x000e2e0000002200 */
[----:B------:R-:W1:Y:S01]  /*0020*/  LDC R0, c[0x0][0x360] ;  /* 0x0000d800ff007b82 */ /* 0x000e620000000800 */
[----:B------:R-:W2:Y:S01]  /*0030*/  LDCU.64 UR6, c[0x0][0x398] ;  /* 0x00007300ff0677ac */ /* 0x000ea20008000a00 */
[----:B------:R-:W1:Y:S06]  /*0040*/  S2R R3, SR_TID.X ;  /* 0x0000000000037919 */ /* 0x000e6c0000002100 */
[----:B------:R-:W0:Y:S08]  /*0050*/  S2UR UR5, SR_CTAID.Y ;  /* 0x00000000000579c3 */ /* 0x000e300000002600 */
[----:B------:R-:W0:Y:S08]  /*0060*/  LDC R11, c[0x0][0x364] ;  /* 0x0000d900ff0b7b82 */ /* 0x000e300000000800 */
[----:B------:R-:W1:Y:S01]  /*0070*/  S2UR UR4, SR_CTAID.X ;  /* 0x00000000000479c3 */ /* 0x000e620000002500 */
[----:B0-----:R-:W-:-:S05]  /*0080*/  IMAD R11, R11, UR5, R2 ;  /* 0x000000050b0b7c24 */ /* 0x001fca000f8e0202 */
[----:B--2---:R-:W-:Y:S01]  /*0090*/  ISETP.GE.U32.AND P0, PT, R11, UR7, PT ;  /* 0x000000070b007c0c */ /* 0x004fe2000bf06070 */
[----:B-1----:R-:W-:-:S05]  /*00a0*/  IMAD R0, R0, UR4, R3 ;  /* 0x0000000400007c24 */ /* 0x002fca000f8e0203 */
[----:B------:R-:W-:-:S13]  /*00b0*/  ISETP.GE.U32.OR P0, PT, R0, UR6, P0 ;  /* 0x0000000600007c0c */ /* 0x000fda0008706470 */
[----:B------:R-:W-:Y:S05]  /*00c0*/  @P0 EXIT ;  /* 0x000000000000094d */ /* 0x000fea0003800000 */
[----:B------:R-:W0:Y:S01]  /*00d0*/  LDC.64 R6, c[0x0][0x390] ;  /* 0x0000e400ff067b82 */ /* 0x000e220000000a00 */
[----:B------:R-:W1:Y:S01]  /*00e0*/  LDCU.64 UR4, c[0x0][0x358] ;  /* 0x00006b00ff0477ac */ /* 0x000e620008000a00 */
[----:B------:R-:W-:-:S06]  /*00f0*/  IMAD R9, R11, UR6, R0 ;  /* 0x000000060b097c24 */ /* 0x000fcc000f8e0200 */
[----:B------:R-:W2:Y:S01]  /*0100*/  LDC.64 R2, c[0x0][0x380] ;  /* 0x0000e000ff027b82 */ /* 0x000ea20000000a00 */
[----:B0-----:R-:W-:-:S06]  /*0110*/  IMAD.WIDE R6, R9, 0x8, R6 ;  /* 0x0000000809067825 */ /* 0x001fcc00078e0206 */
[----:B-1----:R-:W3:Y:S02]  /*0120*/  LDG.E.64 R6, desc[UR4][R6.64] ;  /* 0x0000000406067981 */ /* 0x002ee4000c1e1b00 */
[----:B---3--:R-:W-:-:S05]  /*0130*/  PRMT R4, R6, 0x7732, RZ ;  /* 0x0000773206047816 */ /* 0x008fca00000000ff */
[----:B------:R-:W-:-:S04]  /*0140*/  IMAD.IADD R5, R11, 0x1, R4 ;  /* 0x000000010b057824 */ /* 0x000fc800078e0204 */
[----:B------:R-:W-:Y:S02]  /*0150*/  IMAD R15, R5, UR6, R0 ;  /* 0x00000006050f7c24 */ /* 0x000fe4000f8e0200 */
[----:B--2---:R-:W-:-:S04]  /*0160*/  IMAD.WIDE R4, R9, 0x4, R2 ;  /* 0x0000000409047825 */ /* 0x004fc800078e0202 */
[----:B------:R-:W-:Y:S01]  /*0170*/  IMAD.WIDE.U32 R14, R15, 0x4, R2 ;  /* 0x000000040f0e7825 */ /* 0x000fe200078e0002 */
[----:B------:R-:W2:Y:S05]  /*0180*/  LDG.E R8, desc[UR4][R4.64] ;  /* 0x0000000404087981 */ /* 0x000eaa000c1e1900 */
[----:B------:R-:W3:Y:S01]  /*0190*/  LDG.E R14, desc[UR4][R14.64] ;  /* 0x000000040e0e7981 */ /* 0x000ee2000c1e1900 */
[----:B--2---:R-:W-:Y:S02]  /*01a0*/  LOP3.LUT R13, R8, 0x7fffffff, RZ, 0xc0, !PT ;  /* 0x7fffffff080d7812 */ /* 0x004fe400078ec0ff */
[----:B---3--:R-:W-:-:S04]  /*01b0*/  LOP3.LUT R10, R14, 0x7fffffff, RZ, 0xc0, !PT ;  /* 0x7fffffff0e0a7812 */ /* 0x008fc800078ec0ff */
[----:B------:R-:W-:-:S13]  /*01c0*/  ISETP.GT.U32.AND P0, PT, R10, R13, PT ;  /* 0x0000000d0a00720c */ /* 0x000fda0003f04070 */
[----:B------:R-:W0:Y:S01]  /*01d0*/  @P0 LDC.64 R18, c[0x0][0x388] ;  /* 0x0000e200ff120b82 */ /* 0x000e220000000a00 */
[----:B------:R-:W-:Y:S01]  /*01e0*/  @P0 IMAD.MOV.U32 R23, RZ, RZ, 0x1 ;  /* 0x00000001ff170424 */ /* 0x000fe200078e00ff */
[----:B------:R-:W-:-:S06]  /*01f0*/  @P0 LOP3.LUT R21, R10, 0x80000000, R8, 0xf8, !PT ;  /* 0x800000000a150812 */ /* 0x000fcc00078ef808 */
[----:B------:R-:W1:Y:S01]  /*0200*/  @P0 LDC.64 R16, c[0x0][0x3a0] ;  /* 0x0000e800ff100b82 */ /* 0x000e620000000a00 */
[----:B0-----:R-:W-:Y:S01]  /*0210*/  @P0 IMAD.WIDE R18, R9, 0x4, R18 ;  /* 0x0000000409120825 */ /* 0x001fe200078e0212 */
[----:B-1----:R0:W-:Y:S04]  /*0220*/  @P0 STG.E desc[UR4][R16.64], R23 ;  /* 0x0000001710000986 */ /* 0x0021e8000c101904 */
[----:B------:R0:W-:Y:S01]  /*0230*/  @P0 STG.E desc[UR4][R18.64], R21 ;  /* 0x0000001512000986 */ /* 0x0001e2000c101904 */
[----:B------:R-:W-:Y:S05]  /*0240*/  @P0 EXIT ;  /* 0x000000000000094d */ /* 0x000fea0003800000 */
[----:B------:R-:W-:Y:S01]  /*0250*/  IMAD.WIDE.U32 R14, R13, 0x4, R2 ;  /* 0x000000040d0e7825 */ /* 0x000fe200078e0002 */
[----:B------:R-:W-:-:S05]  /*0260*/  LOP3.LUT R6, R6, 0xffff, RZ, 0xc0, !PT ;  /* 0x0000ffff06067812 */ /* 0x000fca00078ec0ff */
[----:B------:R-:W2:Y:S01]  /*0270*/  LDG.E R14, desc[UR4][R14.64] ;  /* 0x000000040e0e7981 */ /* 0x000ea2000c1e1900 */
[----:B0-----:R-:W-:-:S04]  /*0280*/  IMAD.IADD R17, R9, 0x1, R6 ;  /* 0x0000000109117824 */ /* 0x001fc800078e0206 */
[----:B------:R-:W-:-:S06]  /*0290*/  IMAD.WIDE.U32 R16, R17, 0x4, R2 ;  /* 0x0000000411107825 */ /* 0x000fcc00078e0002 */
[----:B------:R-:W3:Y:S01]  /*02a0*/  LDG.E R16, desc[UR4][R16.64] ;  /* 0x0000000410107981 */ /* 0x000ee2000c1e1900 */
[----:B--2---:R-:W-:Y:S02]  /*02b0*/  ISETP.GE.AND P0, PT, R14, RZ, PT ;  /* 0x000000ff0e00720c */ /* 0x004fe40003f06270 */
[----:B---3--:R-:W-:-:S11]  /*02c0*/  LOP3.LUT R6, R16, 0x7fffffff, RZ, 0xc0, !PT ;  /* 0x7fffffff10067812 */ /* 0x008fd600078ec0ff */
[----:B------:R-:W-:-:S04]  /*02d0*/  @!P0 LOP3.LUT R13, R14, 0x7fffffff, RZ, 0xc0, !PT ;  /* 0x7fffffff0e0d8812 */ /* 0x000fc800078ec0ff */
        /* <DEDUP_REMOVED lines=9> */
[----:B------:R-:W-:-:S04]  /*0370*/  LOP3.LUT R6, R7, 0xffff, RZ, 0xc0, !PT ;  /* 0x0000ffff07067812 */ /* 0x000fc800078ec0ff */
[----:B------:R-:W-:-:S05]  /*0380*/  IADD3 R17, PT, PT, R9, -R6, RZ ;  /* 0x8000000609117210 */ /* 0x000fca0007ffe0ff */
[----:B------:R-:W-:-:S06]  /*0390*/  IMAD.WIDE.U32 R16, R17, 0x4, R2 ;  /* 0x0000000411107825 */ /* 0x000fcc00078e0002 */
[----:B------:R-:W2:Y:S01]  /*03a0*/  LDG.E R16, desc[UR4][R16.64] ;  /* 0x0000000410107981 */ /* 0x000ea2000c1e1900 */
[----:B------:R-:W-:-:S05]  /*03b0*/  PRMT R10, R7, 0x7732, RZ ;  /* 0x00007732070a7816 */ /* 0x000fca00000000ff */
[----:B0-----:R-:W-:-:S04]  /*03c0*/  IMAD.IADD R19, R11, 0x1, -R10 ;  /* 0x000000010b137824 */ /* 0x001fc800078e0a0a */
[----:B------:R-:W-:-:S04]  /*03d0*/  IMAD R19, R19, UR6, R0 ;  /* 0x0000000613137c24 */ /* 0x000fc8000f8e0200 */
[----:B------:R-:W-:Y:S01]  /*03e0*/  IMAD.WIDE.U32 R18, R19, 0x4, R2 ;  /* 0x0000000413127825 */ /* 0x000fe200078e0002 */
[----:B--2---:R-:W-:-:S04]  /*03f0*/  LOP3.LUT R6, R16, 0x7fffffff, RZ, 0xc0, !PT ;  /* 0x7fffffff10067812 */ /* 0x004fc800078ec0ff */
[----:B------:R-:W-:-:S13]  /*0400*/  ISETP.GT.U32.AND P0, PT, R6, R13, PT ;  /* 0x0000000d0600720c */ /* 0x000fda0003f04070 */
[----:B------:R-:W0:Y:S01]  /*0410*/  @P0 LDC.64 R14, c[0x0][0x3a0] ;  /* 0x0000e800ff0e0b82 */ /* 0x000e220000000a00 */
[----:B------:R-:W-:-:S05]  /*0420*/  @P0 IMAD.MOV.U32 R23, RZ, RZ, 0x1 ;  /* 0x00000001ff170424 */ /* 0x000fca00078e00ff */
[----:B0-----:R0:W-:Y:S04]  /*0430*/  @P0 STG.E desc[UR4][R14.64], R23 ;  /* 0x000000170e000986 */ /* 0x0011e8000c101904 */
[----:B------:R-:W2:Y:S01]  /*0440*/  LDG.E R18, desc[UR4][R18.64] ;  /* 0x0000000412127981 */ /* 0x000ea2000c1e1900 */
[----:B------:R-:W-:Y:S01]  /*0450*/  @P0 IMAD.MOV.U32 R13, RZ, RZ, R6 ;  /* 0x000000ffff0d0224 */ /* 0x000fe200078e0006 */
[----:B------:R-:W-:-:S04]  /*0460*/  PRMT R10, R7, 0x9910, RZ ;  /* 0x00009910070a7816 */ /* 0x000fc800000000ff */
[----:B------:R-:W-:-:S04]  /*0470*/  ISETP.NE.AND P0, PT, R10, RZ, PT ;  /* 0x000000ff0a00720c */ /* 0x000fc80003f05270 */
[----:B------:R-:W-:-:S05]  /*0480*/  SEL R21, RZ, 0xffffffff, !P0 ;  /* 0xffffffffff157807 */ /* 0x000fca0004000000 */
[----:B------:R-:W-:Y:S01]  /*0490*/  IMAD.WIDE R4, R21, 0x4, R4 ;  /* 0x0000000415047825 */ /* 0x000fe200078e0204 */
[----:B--2---:R-:W-:-:S04]  /*04a0*/  LOP3.LUT R6, R18, 0x7fffffff, RZ, 0xc0, !PT ;  /* 0x7fffffff12067812 */ /* 0x004fc800078ec0ff */
[----:B------:R-:W-:-:S13]  /*04b0*/  ISETP.GT.U32.AND P1, PT, R6, R13, PT ;  /* 0x0000000d0600720c */ /* 0x000fda0003f24070 */
[----:B------:R-:W1:Y:S01]  /*04c0*/  @P1 LDC.64 R16, c[0x0][0x3a0] ;  /* 0x0000e800ff101b82 */ /* 0x000e620000000a00 */
[----:B------:R-:W-:-:S05]  /*04d0*/  @P1 MOV R25, 0x1 ;  /* 0x0000000100191802 */ /* 0x000fca0000000f00 */
[----:B-1----:R1:W-:Y:S04]  /*04e0*/  @P1 STG.E desc[UR4][R16.64], R25 ;  /* 0x0000001910001986 */ /* 0x0023e8000c101904 */
[----:B------:R-:W2:Y:S01]  /*04f0*/  LDG.E R4, desc[UR4][R4.64] ;  /* 0x0000000404047981 */ /* 0x000ea2000c1e1900 */
[----:B------:R-:W-:Y:S01]  /*0500*/  @P1 IMAD.MOV.U32 R13, RZ, RZ, R6 ;  /* 0x000000ffff0d1224 */ /* 0x000fe200078e0006 */
[----:B------:R-:W-:Y:S01]  /*0510*/  PRMT R6, R7, 0xbb32, RZ ;  /* 0x0000bb3207067816 */ /* 0x000fe200000000ff */
[----:B0-----:R-:W-:-:S03]  /*0520*/  VIADD R15, R11, 0xffffffff ;  /* 0xffffffff0b0f7836 */ /* 0x001fc60000000000 */
[----:B------:R-:W-:-:S13]  /*0530*/  ISETP.NE.AND P0, PT, R6, RZ, PT ;  /* 0x000000ff0600720c */ /* 0x000fda0003f05270 */
[----:B------:R-:W-:-:S05]  /*0540*/  @!P0 IADD3 R15, PT, PT, R11, RZ, RZ ;  /* 0x000000ff0b0f8210 */ /* 0x000fca0007ffe0ff */
[----:B------:R-:W-:-:S04]  /*0550*/  IMAD R15, R15, UR6, R0 ;  /* 0x000000060f0f7c24 */ /* 0x000fc8000f8e0200 */
[----:B------:R-:W-:Y:S01]  /*0560*/  IMAD.WIDE.U32 R2, R15, 0x4, R2 ;  /* 0x000000040f027825 */ /* 0x000fe200078e0002 */
[----:B--2---:R-:W-:-:S04]  /*0570*/  LOP3.LUT R10, R4, 0x7fffffff, RZ, 0xc0, !PT ;  /* 0x7fffffff040a7812 */ /* 0x004fc800078ec0ff */
[----:B------:R-:W-:-:S13]  /*0580*/  ISETP.GT.U32.AND P1, PT, R10, R13, PT ;  /* 0x0000000d0a00720c */ /* 0x000fda0003f24070 */
[----:B------:R-:W0:Y:S01]  /*0590*/  @P1 LDC.64 R6, c[0x0][0x3a0] ;  /* 0x0000e800ff061b82 */ /* 0x000e220000000a00 */
[----:B-1----:R-:W-:-:S05]  /*05a0*/  @P1 IMAD.MOV.U32 R17, RZ, RZ, 0x1 ;  /* 0x00000001ff111424 */ /* 0x002fca00078e00ff */
[----:B0-----:R-:W-:Y:S04]  /*05b0*/  @P1 STG.E desc[UR4][R6.64], R17 ;  /* 0x0000001106001986 */ /* 0x001fe8000c101904 */
[----:B------:R-:W2:Y:S01]  /*05c0*/  LDG.E R2, desc[UR4][R2.64] ;  /* 0x0000000402027981 */ /* 0x000ea2000c1e1900 */
[----:B------:R-:W-:Y:S02]  /*05d0*/  @P1 IMAD.MOV.U32 R13, RZ, RZ, R10 ;  /* 0x000000ffff0d1224 */ /* 0x000fe400078e000a */
[----:B------:R-:W0:Y:S02]  /*05e0*/  LDC.64 R10, c[0x0][0x388] ;  /* 0x0000e200ff0a7b82 */ /* 0x000e240000000a00 */
[----:B0-----:R-:W-:Y:S01]  /*05f0*/  IMAD.WIDE R10, R9, 0x4, R10 ;  /* 0x00000004090a7825 */ /* 0x001fe200078e020a */
[----:B--2---:R-:W-:-:S04]  /*0600*/  LOP3.LUT R0, R2, 0x7fffffff, RZ, 0xc0, !PT ;  /* 0x7fffffff02007812 */ /* 0x004fc800078ec0ff */
[----:B------:R-:W-:-:S13]  /*0610*/  ISETP.GT.U32.AND P0, PT, R0, R13, PT ;  /* 0x0000000d0000720c */ /* 0x000fda0003f04070 */
[----:B------:R-:W0:Y:S01]  /*0620*/  @P0 LDC.64 R4, c[0x0][0x3a0] ;  /* 0x0000e800ff040b82 */ /* 0x000e220000000a00 */
[----:B------:R-:W-:Y:S01]  /*0630*/  @P0 MOV R13, R0 ;  /* 0x00000000000d0202 */ /* 0x000fe20000000f00 */
[----:B------:R-:W-:-:S03]  /*0640*/  @P0 IMAD.MOV.U32 R15, RZ, RZ, 0x1 ;  /* 0x00000001ff0f0424 */ /* 0x000fc600078e00ff */
[----:B------:R-:W-:Y:S02]  /*0650*/  LOP3.LUT R13, R13, 0x80000000, R8, 0xf8, !PT ;  /* 0x800000000d0d7812 */ /* 0x000fe400078ef808 */
[----:B0-----:R-:W-:Y:S04]  /*0660*/  @P0 STG.E desc[UR4][R4.64], R15 ;  /* 0x0000000f04000986 */ /* 0x001fe8000c101904 */
[----:B------:R-:W-:Y:S01]  /*0670*/  STG.E desc[UR4][R10.64], R13 ;  /* 0x0000000d0a007986 */ /* 0x000fe2000c101904 */
[----:B------:R-:W-:Y:S05]  /*0680*/  EXIT ;  /* 0x000000000000794d */ /* 0x000fea0003800000 */
.L_x_0:
[----:B------:R-:W-:-:S00]  /*0690*/  BRA `(.L_x_0) ;  /* 0xfffffffc00fc7947 */ /* 0x000fc0000383ffff */
[----:B------:R-:W-:-:S00]  /*06a0*/  NOP ;  /* 0x0000000000007918 */ /* 0x000fc00000000000 */
        /* <DEDUP_REMOVED lines=13> */
.L_x_19:


//--------------------- .text.classifyRootCandidatesShifting --------------------------
	.section	.text.classifyRootCandidatesShifting,"ax",@progbits
	.align	128
        .global         classifyRootCandidatesShifting
        .type           classifyRootCandidatesShifting,@function
        .size           classifyRootCandidatesShifting,(.L_x_20 - classifyRootCandidatesShifting)
        .other          classifyRootCandidatesShifting,@"STO_CUDA_ENTRY STV_DEFAULT"
classifyRootCandidatesShifting:
.text.classifyRootCandidatesShifting:
        /* <DEDUP_REMOVED lines=18> */
[----:B-1----:R-:W3:Y:S01]  /*0120*/  LDG.E R4, desc[UR4][R4.64] ;  /* 0x0000000404047981 */ /* 0x002ee2000c1e1900 */
[----:B--2---:R-:W-:Y:S01]  /*0130*/  IMAD.WIDE R2, R7, 0x4, R2 ;  /* 0x0000000407027825 */ /* 0x004fe200078e0202 */
[----:B---3--:R-:W-:-:S04]  /*0140*/  PRMT R9, R4, 0x7632, R9 ;  /* 0x0000763204097816 */ /* 0x008fc80000000009 */
[----:B------:R-:W-:-:S04]  /*0150*/  LOP3.LUT R9, R4, R9, RZ, 0xfc, !PT ;  /* 0x0000000904097212 */ /* 0x000fc800078efcff */
[----:B------:R-:W-:-:S04]  /*0160*/  PRMT R0, R9, 0x9910, RZ ;  /* 0x0000991009007816 */ /* 0x000fc800000000ff */
[----:B------:R-:W-:-:S13]  /*0170*/  ISETP.NE.AND P0, PT, R0, RZ, PT ;  /* 0x000000ff0000720c */ /* 0x000fda0003f05270 */
[----:B------:R-:W-:Y:S05]  /*0180*/  @P0 EXIT ;  /* 0x000000000000094d */ /* 0x000fea0003800000 */
[----:B------:R-:W2:Y:S02]  /*0190*/  LDG.E R0, desc[UR4][R2.64] ;  /* 0x0000000402007981 */ /* 0x000ea4000c1e1900 */
[----:B--2---:R-:W-:-:S05]  /*01a0*/  LOP3.LUT R5, R0, 0x80000000, RZ, 0xfc, !PT ;  /* 0x8000000000057812 */ /* 0x004fca00078efcff */
[----:B------:R-:W-:Y:S01]  /*01b0*/  STG.E desc[UR4][R2.64], R5 ;  /* 0x0000000502007986 */ /* 0x000fe2000c101904 */
[----:B------:R-:W-:Y:S05]  /*01c0*/  EXIT ;  /* 0x000000000000794d */ /* 0x000fea0003800000 */
.L_x_1:
        /* <DEDUP_REMOVED lines=11> */
.L_x_20:


//--------------------- .text.globalizeLinksHorizontal --------------------------
	.section	.text.globalizeLinksHorizontal,"ax",@progbits
	.align	128
        .global         globalizeLinksHorizontal
        .type           globalizeLinksHorizontal,@function
        .size           globalizeLinksHorizontal,(.L_x_21 - globalizeLinksHorizontal)
        .other          globalizeLinksHorizontal,@"STO_CUDA_ENTRY STV_DEFAULT"
globalizeLinksHorizontal:
.text.globalizeLinksHorizontal:
[----:B------:R-:W-:Y:S01]  /*0000*/  LDC R1, c[0x0][0x37c] ;  /* 0x0000df00ff017b82 */ /* 0x000fe20000000800 */
[----:B------:R-:W0:Y:S01]  /*0010*/  S2R R2, SR_TID.Y ;  /* 0x0000000000027919 */ /* 0x000e220000002200 */
[----:B------:R-:W1:Y:S06]  /*0020*/  LDCU UR4, c[0x0][0x360] ;  /* 0x00006c00ff0477ac */ /* 0x000e6c0008000800 */
[----:B------:R-:W0:Y:S01]  /*0030*/  S2UR UR5, SR_CTAID.Y ;  /* 0x00000000000579c3 */ /* 0x000e220000002600 */
[----:B------:R-:W1:Y:S01]  /*0040*/  S2R R0, SR_TID.X ;  /* 0x0000000000007919 */ /* 0x000e620000002100 */
[----:B------:R-:W2:Y:S06]  /*0050*/  LDCU.64 UR6, c[0x0][0x390] ;  /* 0x00007200ff0677ac */ /* 0x000eac0008000a00 */
[----:B------:R-:W0:Y:S08]  /*0060*/  LDC R3, c[0x0][0x364] ;  /* 0x0000d900ff037b82 */ /* 0x000e300000000800 */
[----:B------:R-:W1:Y:S01]  /*0070*/  LDC R5, c[0x0][0x388] ;  /* 0x0000e200ff057b82 */ /* 0x000e620000000800 */
[----:B0-----:R-:W-:-:S05]  /*0080*/  IMAD R3, R3, UR5, R2 ;  /* 0x0000000503037c24 */ /* 0x001fca000f8e0202 */
[----:B--2---:R-:W-:Y:S01]  /*0090*/  ISETP.GE.U32.AND P0, PT, R3, UR7, PT ;  /* 0x0000000703007c0c */ /* 0x004fe2000bf06070 */
[----:B-1----:R-:W-:-:S05]  /*00a0*/  IMAD R0, R5, UR4, R0 ;  /* 0x0000000405007c24 */ /* 0x002fca000f8e0200 */
[----:B------:R-:W-:-:S13]  /*00b0*/  ISETP.GE.U32.OR P0, PT, R0, UR6, P0 ;  /* 0x0000000600007c0c */ /* 0x000fda0008706470 */
[----:B------:R-:W-:Y:S05]  /*00c0*/  @P0 EXIT ;  /* 0x000000000000094d */ /* 0x000fea0003800000 */
[----:B------:R-:W0:Y:S01]  /*00d0*/  LDC.64 R6, c[0x0][0x380] ;  /* 0x0000e000ff067b82 */ /* 0x000e220000000a00 */
[----:B------:R-:W1:Y:S01]  /*00e0*/  LDCU.64 UR4, c[0x0][0x358] ;  /* 0x00006b00ff0477ac */ /* 0x000e620008000a00 */
[----:B------:R-:W-:-:S04]  /*00f0*/  IMAD R9, R3, UR6, R0 ;  /* 0x0000000603097c24 */ /* 0x000fc8000f8e0200 */
[----:B0-----:R-:W-:-:S05]  /*0100*/  IMAD.WIDE.U32 R2, R9, 0x8, R6 ;  /* 0x0000000809027825 */ /* 0x001fca00078e0006 */
[----:B-1----:R-:W2:Y:S01]  /*0110*/  LDG.E.U16 R0, desc[UR4][R2.64] ;  /* 0x0000000402007981 */ /* 0x002ea2000c1e1500 */
[----:B------:R-:W-:Y:S01]  /*0120*/  BSSY.RECONVERGENT B0, `(.L_x_2) ;  /* 0x000000c000007945 */ /* 0x000fe20003800200 */
[----:B------:R-:W-:Y:S02]  /*0130*/  PRMT R11, RZ, 0x7610, R11 ;  /* 0x00007610ff0b7816 */ /* 0x000fe4000000000b */
[----:B--2---:R-:W-:-:S13]  /*0140*/  ISETP.NE.AND P0, PT, R0, RZ, PT ;  /* 0x000000ff0000720c */ /* 0x004fda0003f05270 */
[----:B------:R-:W-:Y:S05]  /*0150*/  @!P0 BRA `(.L_x_3) ;  /* 0x0000000000208947 */ /* 0x000fea0003800000 */
[----:B------:R-:W-:-:S07]  /*0160*/  PRMT R11, R0, 0x7610, R11 ;  /* 0x00007610000b7816 */ /* 0x000fce000000000b */
.L_x_4:
[----:B------:R-:W-:-:S05]  /*0170*/  LOP3.LUT R0, R11, 0xffff, RZ, 0xc0, !PT ;  /* 0x0000ffff0b007812 */ /* 0x000fca00078ec0ff */
[----:B------:R-:W-:-:S04]  /*0180*/  IMAD.IADD R5, R9, 0x1, R0 ;  /* 0x0000000109057824 */ /* 0x000fc800078e0200 */
[----:B------:R-:W-:-:S06]  /*0190*/  IMAD.WIDE.U32 R4, R5, 0x8, R6 ;  /* 0x0000000805047825 */ /* 0x000fcc00078e0006 */
[----:B------:R-:W2:Y:S02]  /*01a0*/  LDG.E.U16 R4, desc[UR4][R4.64] ;  /* 0x0000000404047981 */ /* 0x000ea4000c1e1500 */
[C---:B--2---:R-:W-:Y:S01]  /*01b0*/  ISETP.NE.AND P0, PT, R4.reuse, RZ, PT ;  /* 0x000000ff0400720c */ /* 0x044fe20003f05270 */
[----:B------:R-:W-:-:S12]  /*01c0*/  IMAD.IADD R11, R4, 0x1, R11 ;  /* 0x00000001040b7824 */ /* 0x000fd800078e020b */
[----:B------:R-:W-:Y:S05]  /*01d0*/  @P0 BRA `(.L_x_4) ;  /* 0xfffffffc00e40947 */ /* 0x000fea000383ffff */
.L_x_3:
[----:B------:R-:W-:Y:S05]  /*01e0*/  BSYNC.RECONVERGENT B0 ;  /* 0x0000000000007941 */ /* 0x000fea0003800200 */
.L_x_2:
[----:B------:R-:W-:Y:S01]  /*01f0*/  STG.E.U16 desc[UR4][R2.64], R11 ;  /* 0x0000000b02007986 */ /* 0x000fe2000c101504 */
[----:B------:R-:W-:Y:S05]  /*0200*/  EXIT ;  /* 0x000000000000794d */ /* 0x000fea0003800000 */
.L_x_5:
        /* <DEDUP_REMOVED lines=15> */
.L_x_21:


//--------------------- .text.globalizeLinksVertical --------------------------
	.section	.text.globalizeLinksVertical,"ax",@progbits
	.align	128
        .global         globalizeLinksVertical
        .type           globalizeLinksVertical,@function
        .size           globalizeLinksVertical,(.L_x_22 - globalizeLinksVertical)
        .other          globalizeLinksVertical,@"STO_CUDA_ENTRY STV_DEFAULT"
globalizeLinksVertical:
.text.globalizeLinksVertical:
[----:B------:R-:W-:Y:S01]  /*0000*/  LDC R1, c[0x0][0x37c] ;  /* 0x0000df00ff017b82 */ /* 0x000fe20000000800 */
[----:B------:R-:W0:Y:S07]  /*0010*/  S2R R0, SR_TID.Y ;  /* 0x0000000000007919 */ /* 0x000e2e0000002200 */
[----:B------:R-:W0:Y:S01]  /*0020*/  LDC R3, c[0x0][0x388] ;  /* 0x0000e200ff037b82 */ /* 0x000e220000000800 */
[----:B------:R-:W0:Y:S01]  /*0030*/  LDCU UR4, c[0x0][0x364] ;  /* 0x00006c80ff0477ac */ /* 0x000e220008000800 */
[----:B------:R-:W1:Y:S01]  /*0040*/  S2R R8, SR_TID.X ;  /* 0x0000000000087919 */ /* 0x000e620000002100 */
[----:B------:R-:W2:Y:S01]  /*0050*/  LDCU.64 UR6, c[0x0][0x390] ;  /* 0x00007200ff0677ac */ /* 0x000ea20008000a00 */
[----:B0-----:R-:W-:-:S05]  /*0060*/  IMAD R0, R3, UR4, R0 ;  /* 0x0000000403007c24 */ /* 0x001fca000f8e0200 */
[----:B--2---:R-:W-:-:S04]  /*0070*/  ISETP.GE.U32.AND P0, PT, R0, UR7, PT ;  /* 0x0000000700007c0c */ /* 0x004fc8000bf06070 */
[----:B-1----:R-:W-:-:S13]  /*0080*/  ISETP.GE.U32.OR P0, PT, R8, UR6, P0 ;  /* 0x0000000608007c0c */ /* 0x002fda0008706470 */
        /* <DEDUP_REMOVED lines=11> */
.L_x_8:
[----:B------:R-:W-:-:S05]  /*0140*/  LOP3.LUT R5, R9, 0xffff, RZ, 0xc0, !PT ;  /* 0x0000ffff09057812 */ /* 0x000fca00078ec0ff */
[----:B------:R-:W-:-:S04]  /*0150*/  IMAD.IADD R5, R0, 0x1, R5 ;  /* 0x0000000100057824 */ /* 0x000fc800078e0205 */
[----:B------:R-:W-:-:S04]  /*0160*/  IMAD R5, R5, UR6, R8 ;  /* 0x0000000605057c24 */ /* 0x000fc8000f8e0208 */
[----:B------:R-:W-:-:S06]  /*0170*/  IMAD.WIDE.U32 R4, R5, 0x8, R6 ;  /* 0x0000000805047825 */ /* 0x000fcc00078e0006 */
[----:B------:R-:W2:Y:S02]  /*0180*/  LDG.E.U16 R4, desc[UR4][R4.64+0x2] ;  /* 0x0000020404047981 */ /* 0x000ea4000c1e1500 */
[C---:B--2---:R-:W-:Y:S01]  /*0190*/  ISETP.NE.AND P0, PT, R4.reuse, RZ, PT ;  /* 0x000000ff0400720c */ /* 0x044fe20003f05270 */
[----:B------:R-:W-:-:S12]  /*01a0*/  IMAD.IADD R9, R4, 0x1, R9 ;  /* 0x0000000104097824 */ /* 0x000fd800078e0209 */
[----:B------:R-:W-:Y:S05]  /*01b0*/  @P0 BRA `(.L_x_8) ;  /* 0xfffffffc00e00947 */ /* 0x000fea000383ffff */
.L_x_7:
[----:B------:R-:W-:Y:S05]  /*01c0*/  BSYNC.RECONVERGENT B0 ;  /* 0x0000000000007941 */ /* 0x000fea0003800200 */
.L_x_6:
[----:B------:R-:W-:Y:S01]  /*01d0*/  STG.E.U16 desc[UR4][R2.64+0x2], R9 ;  /* 0x0000020902007986 */ /* 0x000fe2000c101504 */
[----:B------:R-:W-:Y:S05]  /*01e0*/  EXIT ;  /* 0x000000000000794d */ /* 0x000fea0003800000 */
.L_x_9:
        /* <DEDUP_REMOVED lines=9> */
.L_x_22:


//--------------------- .text.labelWithSharedLinks --------------------------
	.section	.text.labelWithSharedLinks,"ax",@progbits
	.align	128
        .global         labelWithSharedLinks
        .type           labelWithSharedLinks,@function
        .size           labelWithSharedLinks,(.L_x_23 - labelWithSharedLinks)
        .other          labelWithSharedLinks,@"STO_CUDA_ENTRY STV_DEFAULT"
labelWithSharedLinks:
.text.labelWithSharedLinks:
[----:B------:R-:W-:Y:S01]  /*0000*/  LDC R1, c[0x0][0x37c] ;  /* 0x0000df00ff017b82 */ /* 0x000fe20000000800 */
[----:B------:R-:W0:Y:S07]  /*0010*/  S2R R5, SR_TID.Y ;  /* 0x0000000000057919 */ /* 0x000e2e0000002200 */
[----:B------:R-:W1:Y:S01]  /*0020*/  LDC R0, c[0x0][0x360] ;  /* 0x0000d800ff007b82 */ /* 0x000e620000000800 */
[----:B------:R-:W1:Y:S07]  /*0030*/  S2R R7, SR_TID.X ;  /* 0x0000000000077919 */ /* 0x000e6e0000002100 */
[----:B------:R-:W0:Y:S08]  /*0040*/  S2UR UR5, SR_CTAID.Y ;  /* 0x00000000000579c3 */ /* 0x000e300000002600 */
[----:B------:R-:W0:Y:S08]  /*0050*/  LDC R2, c[0x0][0x364] ;  /* 0x0000d900ff027b82 */ /* 0x000e300000000800 */
[----:B------:R-:W1:Y:S08]  /*0060*/  S2UR UR4, SR_CTAID.X ;  /* 0x00000000000479c3 */ /* 0x000e700000002500 */
[----:B------:R-:W2:Y:S01]  /*0070*/  LDC.64 R12, c[0x0][0x3a8] ;  /* 0x0000ea00ff0c7b82 */ /* 0x000ea20000000a00 */
[----:B0-----:R-:W-:-:S02]  /*0080*/  IMAD R9, R2, UR5, R5 ;  /* 0x0000000502097c24 */ /* 0x001fc4000f8e0205 */
[----:B-1----:R-:W-:-:S03]  /*0090*/  IMAD R11, R0, UR4, R7 ;  /* 0x00000004000b7c24 */ /* 0x002fc6000f8e0207 */
[----:B--2---:R-:W-:-:S04]  /*00a0*/  ISETP.GE.U32.AND P0, PT, R9, R13, PT ;  /* 0x0000000d0900720c */ /* 0x004fc80003f06070 */
[----:B------:R-:W-:-:S13]  /*00b0*/  ISETP.GE.U32.OR P0, PT, R11, R12, P0 ;  /* 0x0000000c0b00720c */ /* 0x000fda0000706470 */
[----:B------:R-:W-:Y:S05]  /*00c0*/  @P0 EXIT ;  /* 0x000000000000094d */ /* 0x000fea0003800000 */
[----:B------:R-:W0:Y:S01]  /*00d0*/  LDCU.128 UR8, c[0x0][0x390] ;  /* 0x00007200ff0877ac */ /* 0x000e220008000c00 */
[----:B------:R-:W-:Y:S01]  /*00e0*/  IMAD R3, R9, R12, R11 ;  /* 0x0000000c09037224 */ /* 0x000fe200078e020b */
[----:B------:R-:W1:Y:S01]  /*00f0*/  S2R R17, SR_CgaCtaId ;  /* 0x0000000000117919 */ /* 0x000e620000008800 */
[----:B------:R-:W-:Y:S01]  /*0100*/  VIADD R0, R12, 0xffffffff ;  /* 0xffffffff0c007836 */ /* 0x000fe20000000000 */
[----:B------:R-:W2:Y:S01]  /*0110*/  LDCU.64 UR6, c[0x0][0x3a0] ;  /* 0x00007400ff0677ac */ /* 0x000ea20008000a00 */
[----:B------:R-:W-:Y:S01]  /*0120*/  MOV R8, 0x400 ;  /* 0x0000040000087802 */ /* 0x000fe20000000f00 */
[----:B------:R-:W3:Y:S02]  /*0130*/  LDCU.64 UR4, c[0x0][0x358] ;  /* 0x00006b00ff0477ac */ /* 0x000ee40008000a00 */
[----:B------:R-:W-:Y:S01]  /*0140*/  ISETP.GE.U32.AND P3, PT, R11, R0, PT ;  /* 0x000000000b00720c */ /* 0x000fe20003f66070 */
[----:B------:R-:W-:Y:S01]  /*0150*/  VIADD R0, R13, 0xffffffff ;  /* 0xffffffff0d007836 */ /* 0x000fe20000000000 */
[----:B0-----:R-:W-:-:S02]  /*0160*/  IADD3 R14, P0, PT, R3, UR8, RZ ;  /* 0x00000008030e7c10 */ /* 0x001fc4000ff1e0ff */
[C---:B------:R-:W-:Y:S02]  /*0170*/  IADD3 R18, P1, PT, R3.reuse, UR10, RZ ;  /* 0x0000000a03127c10 */ /* 0x040fe4000ff3e0ff */
[----:B--2---:R-:W-:Y:S01]  /*0180*/  IADD3 R20, P2, PT, R3, UR6, RZ ;  /* 0x0000000603147c10 */ /* 0x004fe2000ff5e0ff */
[----:B------:R-:W-:Y:S01]  /*0190*/  IMAD.X R15, RZ, RZ, UR9, P0 ;  /* 0x00000009ff0f7e24 */ /* 0x000fe200080e06ff */
[----:B------:R-:W-:Y:S01]  /*01a0*/  ISETP.GE.U32.AND P0, PT, R9, R0, PT ;  /* 0x000000000900720c */ /* 0x000fe20003f06070 */
[----:B------:R-:W-:Y:S02]  /*01b0*/  IMAD.X R19, RZ, RZ, UR11, P1 ;  /* 0x0000000bff137e24 */ /* 0x000fe400088e06ff */
[----:B------:R-:W-:Y:S01]  /*01c0*/  IMAD.X R21, RZ, RZ, UR7, P2 ;  /* 0x00000007ff157e24 */ /* 0x000fe200090e06ff */
[----:B---3--:R0:W5:Y:S04]  /*01d0*/  LDG.E.U8 R0, desc[UR4][R14.64] ;  /* 0x000000040e007981 */ /* 0x008168000c1e1100 */
[----:B------:R0:W5:Y:S01]  /*01e0*/  LDG.E.U8 R2, desc[UR4][R18.64] ;  /* 0x0000000412027981 */ /* 0x000162000c1e1100 */
[----:B------:R-:W-:Y:S01]  /*01f0*/  BSSY.RECONVERGENT B0, `(.L_x_10) ;  /* 0x000002d000007945 */ /* 0x000fe20003800200 */
[----:B-1----:R-:W-:-:S02]  /*0200*/  LEA R8, R17, R8, 0x18 ;  /* 0x0000000811087211 */ /* 0x002fc400078ec0ff */
[----:B------:R0:W5:Y:S01]  /*0210*/  LDG.E.U8 R4, desc[UR4][R20.64] ;  /* 0x0000000414047981 */ /* 0x000162000c1e1100 */
[----:B------:R-:W-:Y:S02]  /*0220*/  ISETP.NE.AND P1, PT, R11, RZ, PT ;  /* 0x000000ff0b00720c */ /* 0x000fe40003f25270 */
[----:B------:R-:W-:Y:S02]  /*0230*/  ISETP.NE.AND P2, PT, R9, RZ, PT ;  /* 0x000000ff0900720c */ /* 0x000fe40003f45270 */
[----:B------:R-:W-:Y:S02]  /*0240*/  PRMT R10, RZ, 0x7610, R10 ;  /* 0x00007610ff0a7816 */ /* 0x000fe4000000000a */
[----:B------:R-:W-:Y:S02]  /*0250*/  PRMT R13, RZ, 0x7610, R13 ;  /* 0x00007610ff0d7816 */ /* 0x000fe4000000000d */
[----:B------:R-:W-:Y:S02]  /*0260*/  PRMT R17, RZ, 0x7610, R17 ;  /* 0x00007610ff117816 */ /* 0x000fe40000000011 */
[----:B------:R-:W-:Y:S01]  /*0270*/  PRMT R16, RZ, 0x7610, R16 ;  /* 0x00007610ff107816 */ /* 0x000fe20000000010 */
[----:B0-----:R-:W-:Y:S06]  /*0280*/  @P3 BRA `(.L_x_11) ;  /* 0x00000000008c3947 */ /* 0x001fec0003800000 */
[----:B------:R-:W-:-:S05]  /*0290*/  VIADD R20, R3, 0x1 ;  /* 0x0000000103147836 */ /* 0x000fca0000000000 */
[----:B------:R-:W-:-:S05]  /*02a0*/  IADD3 R14, P3, PT, R20, UR8, RZ ;  /* 0x00000008140e7c10 */ /* 0x000fca000ff7e0ff */
[----:B------:R-:W-:-:S05]  /*02b0*/  IMAD.X R15, RZ, RZ, UR9, P3 ;  /* 0x00000009ff0f7e24 */ /* 0x000fca00098e06ff */
[----:B------:R-:W2:Y:S02]  /*02c0*/  LDG.E.U8 R6, desc[UR4][R14.64] ;  /* 0x000000040e067981 */ /* 0x000ea4000c1e1100 */
[CC--:B--2--5:R-:W-:Y:S02]  /*02d0*/  VIMNMX.U16x2 R18, PT, PT, R6.reuse, R0.reuse, PT ;  /* 0x0000000006127248 */ /* 0x0e4fe40003fe0200 */
[----:B------:R-:W-:-:S03]  /*02e0*/  VIMNMX.U16x2 R6, PT, PT, R6, R0, !PT ;  /* 0x0000000006067248 */ /* 0x000fc60007fe0200 */
[----:B------:R-:W-:-:S05]  /*02f0*/  IMAD.MOV R18, RZ, RZ, -R18 ;  /* 0x000000ffff127224 */ /* 0x000fca00078e0a12 */
[----:B------:R-:W-:-:S05]  /*0300*/  PRMT R19, R18, 0x7710, RZ ;  /* 0x0000771012137816 */ /* 0x000fca00000000ff */
[----:B------:R-:W-:-:S05]  /*0310*/  IMAD.IADD R6, R6, 0x1, R19 ;  /* 0x0000000106067824 */ /* 0x000fca00078e0213 */
[----:B------:R-:W-:-:S04]  /*0320*/  LOP3.LUT R6, R6, 0xffff, RZ, 0xc0, !PT ;  /* 0x0000ffff06067812 */ /* 0x000fc800078ec0ff */
[----:B------:R-:W-:-:S13]  /*0330*/  ISETP.GT.U32.AND P3, PT, R6, 0x13, PT ;  /* 0x000000130600780c */ /* 0x000fda0003f64070 */
[----:B------:R-:W-:Y:S05]  /*0340*/  @P3 BRA `(.L_x_11) ;  /* 0x00000000005c3947 */ /* 0x000fea0003800000 */
[----:B------:R-:W-:-:S05]  /*0350*/  IADD3 R18, P3, PT, R20, UR10, RZ ;  /* 0x0000000a14127c10 */ /* 0x000fca000ff7e0ff */
[----:B------:R-:W-:-:S05]  /*0360*/  IMAD.X R19, RZ, RZ, UR11, P3 ;  /* 0x0000000bff137e24 */ /* 0x000fca00098e06ff */
[----:B------:R-:W2:Y:S01]  /*0370*/  LDG.E.U8 R6, desc[UR4][R18.64] ;  /* 0x0000000412067981 */ /* 0x000ea2000c1e1100 */
[----:B------:R-:W-:-:S05]  /*0380*/  IADD3 R14, P3, PT, R20, UR6, RZ ;  /* 0x00000006140e7c10 */ /* 0x000fca000ff7e0ff */
[----:B------:R-:W-:-:S05]  /*0390*/  IMAD.X R15, RZ, RZ, UR7, P3 ;  /* 0x00000007ff0f7e24 */ /* 0x000fca00098e06ff */
[----:B------:R-:W3:Y:S01]  /*03a0*/  LDG.E.U8 R14, desc[UR4][R14.64] ;  /* 0x000000040e0e7981 */ /* 0x000ee2000c1e1100 */
[CC--:B--2---:R-:W-:Y:S02]  /*03b0*/  VIMNMX.U16x2 R20, PT, PT, R6.reuse, R2.reuse, PT ;  /* 0x0000000206147248 */ /* 0x0c4fe40003fe0200 */
[----:B------:R-:W-:-:S03]  /*03c0*/  VIMNMX.U16x2 R6, PT, PT, R6, R2, !PT ;  /* 0x0000000206067248 */ /* 0x000fc60007fe0200 */
[----:B------:R-:W-:-:S05]  /*03d0*/  IMAD.MOV R20, RZ, RZ, -R20 ;  /* 0x000000ffff147224 */ /* 0x000fca00078e0a14 */
[----:B------:R-:W-:-:S05]  /*03e0*/  PRMT R21, R20, 0x7710, RZ ;  /* 0x0000771014157816 */ /* 0x000fca00000000ff */
[----:B------:R-:W-:-:S05]  /*03f0*/  IMAD.IADD R6, R6, 0x1, R21 ;  /* 0x0000000106067824 */ /* 0x000fca00078e0215 */
[----:B------:R-:W-:-:S04]  /*0400*/  LOP3.LUT R6, R6, 0xffff, RZ, 0xc0, !PT ;  /* 0x0000ffff06067812 */ /* 0x000fc800078ec0ff */
[----:B------:R-:W-:-:S13]  /*0410*/  ISETP.GT.U32.AND P3, PT, R6, 0x13, PT ;  /* 0x000000130600780c */ /* 0x000fda0003f64070 */
[CC--:B---3--:R-:W-:Y:S02]  /*0420*/  @!P3 VIMNMX.U16x2 R6, PT, PT, R14.reuse, R4.reuse, PT ;  /* 0x000000040e06b248 */ /* 0x0c8fe40003fe0200 */
[----:B------:R-:W-:-:S03]  /*0430*/  @!P3 VIMNMX.U16x2 R14, PT, PT, R14, R4, !PT ;  /* 0x000000040e0eb248 */ /* 0x000fc60007fe0200 */
[--C-:B------:R-:W-:Y:S01]  /*0440*/  @!P3 IMAD.MOV R15, RZ, RZ, -R6.reuse ;  /* 0x000000ffff0fb224 */ /* 0x100fe200078e0a06 */
[----:B------:R-:W-:-:S04]  /*0450*/  @!P3 PRMT R6, R14, 0x7610, R6 ;  /* 0x000076100e06b816 */ /* 0x000fc80000000006 */
[----:B------:R-:W-:-:S05]  /*0460*/  @!P3 PRMT R15, R15, 0x7710, RZ ;  /* 0x000077100f0fb816 */ /* 0x000fca00000000ff */
[----:B------:R-:W-:-:S05]  /*0470*/  @!P3 IMAD.IADD R6, R6, 0x1, R15 ;  /* 0x000000010606b824 */ /* 0x000fca00078e020f */
[----:B------:R-:W-:-:S04]  /*0480*/  @!P3 LOP3.LUT R6, R6, 0xffff, RZ, 0xc0, !PT ;  /* 0x0000ffff0606b812 */ /* 0x000fc800078ec0ff */
[----:B------:R-:W-:-:S04]  /*0490*/  @!P3 ISETP.GE.U32.AND P4, PT, R6, 0x14, PT ;  /* 0x000000140600b80c */ /* 0x000fc80003f86070 */
[----:B------:R-:W-:-:S04]  /*04a0*/  @!P3 SEL R6, RZ, 0x1, P4 ;  /* 0x00000001ff06b807 */ /* 0x000fc80002000000 */
[----:B------:R-:W-:-:S07]  /*04b0*/  @!P3 PRMT R16, R6, 0x7610, R16 ;  /* 0x000076100610b816 */ /* 0x000fce0000000010 */
.L_x_11:
[----:B------:R-:W-:Y:S05]  /*04c0*/  BSYNC.RECONVERGENT B0 ;  /* 0x0000000000007941 */ /* 0x000fea0003800200 */
.L_x_10:
[----:B------:R-:W-:Y:S04]  /*04d0*/  BSSY.RECONVERGENT B0, `(.L_x_12) ;  /* 0x0000025000007945 */ /* 0x000fe80003800200 */
[----:B------:R-:W-:Y:S05]  /*04e0*/  @!P1 BRA `(.L_x_13) ;  /* 0x00000000008c9947 */ /* 0x000fea0003800000 */
        /* <DEDUP_REMOVED lines=35> */
.L_x_13:
[----:B------:R-:W-:Y:S05]  /*0720*/  BSYNC.RECONVERGENT B0 ;  /* 0x0000000000007941 */ /* 0x000fea0003800200 */
.L_x_12:
[----:B------:R-:W-:Y:S04]  /*0730*/  BSSY.RECONVERGENT B0, `(.L_x_14) ;  /* 0x0000025000007945 */ /* 0x000fe80003800200 */
[----:B------:R-:W-:Y:S05]  /*0740*/  @P0 BRA `(.L_x_15) ;  /* 0x00000000008c0947 */ /* 0x000fea0003800000 */
[----:B------:R-:W-:-:S05]  /*0750*/  IMAD.IADD R20, R3, 0x1, R12 ;  /* 0x0000000103147824 */ /* 0x000fca00078e020c */
        /* <DEDUP_REMOVED lines=34> */
.L_x_15:
[----:B------:R-:W-:Y:S05]  /*0980*/  BSYNC.RECONVERGENT B0 ;  /* 0x0000000000007941 */ /* 0x000fea0003800200 */
.L_x_14:
[----:B------:R-:W-:Y:S04]  /*0990*/  BSSY.RECONVERGENT B0, `(.L_x_16) ;  /* 0x0000026000007945 */ /* 0x000fe80003800200 */
[----:B------:R-:W-:Y:S05]  /*09a0*/  @!P2 BRA `(.L_x_17) ;  /* 0x000000000090a947 */ /* 0x000fea0003800000 */
[----:B------:R-:W-:-:S04]  /*09b0*/  IMAD R12, R9, R12, -R12 ;  /* 0x0000000c090c7224 */ /* 0x000fc800078e0a0c */
[----:B------:R-:W-:-:S05]  /*09c0*/  IMAD.IADD R12, R11, 0x1, R12 ;  /* 0x000000010b0c7824 */ /* 0x000fca00078e020c */
[----:B------:R-:W-:-:S05]  /*09d0*/  IADD3 R14, P0, PT, R12, UR8, RZ ;  /* 0x000000080c0e7c10 */ /* 0x000fca000ff1e0ff */
[----:B------:R-:W-:-:S05]  /*09e0*/  IMAD.X R15, RZ, RZ, UR9, P0 ;  /* 0x00000009ff0f7e24 */ /* 0x000fca00080e06ff */
[----:B------:R-:W2:Y:S01]  /*09f0*/  LDG.E.U8 R6, desc[UR4][R14.64] ;  /* 0x000000040e067981 */ /* 0x000ea2000c1e1100 */
[C---:B------:R-:W-:Y:S02]  /*0a00*/  IADD3 R20, P1, PT, R12.reuse, UR10, RZ ;  /* 0x0000000a0c147c10 */ /* 0x040fe4000ff3e0ff */
[----:B------:R-:W-:-:S03]  /*0a10*/  IADD3 R18, P2, PT, R12, UR6, RZ ;  /* 0x000000060c127c10 */ /* 0x000fc6000ff5e0ff */
[----:B------:R-:W-:Y:S02]  /*0a20*/  IMAD.X R21, RZ, RZ, UR11, P1 ;  /* 0x0000000bff157e24 */ /* 0x000fe400088e06ff */
[----:B------:R-:W-:Y:S01]  /*0a30*/  IMAD.X R19, RZ, RZ, UR7, P2 ;  /* 0x00000007ff137e24 */ /* 0x000fe200090e06ff */
        /* <DEDUP_REMOVED lines=8> */
[----:B------:R-:W2:Y:S04]  /*0ac0*/  LDG.E.U8 R0, desc[UR4][R20.64] ;  /* 0x0000000414007981 */ /* 0x000ea8000c1e1100 */
        /* <DEDUP_REMOVED lines=18> */
.L_x_17:
[----:B------:R-:W-:Y:S05]  /*0bf0*/  BSYNC.RECONVERGENT B0 ;  /* 0x0000000000007941 */ /* 0x000fea0003800200 */
.L_x_16:
[C---:B-----5:R-:W-:Y:S02]  /*0c00*/  LOP3.LUT R4, R16.reuse, 0xffff, RZ, 0xc0, !PT ;  /* 0x0000ffff10047812 */ /* 0x060fe400078ec0ff */
[----:B------:R-:W-:Y:S02]  /*0c10*/  LOP3.LUT R0, R13, 0xffff, RZ, 0xc0, !PT ;  /* 0x0000ffff0d007812 */ /* 0x000fe400078ec0ff */
[----:B------:R-:W-:Y:S01]  /*0c20*/  PRMT R14, R16, 0x5410, R13 ;  /* 0x00005410100e7816 */ /* 0x000fe2000000000d */
[----:B------:R-:W-:Y:S01]  /*0c30*/  IMAD.IADD R2, R4, 0x1, R7 ;  /* 0x0000000104027824 */ /* 0x000fe200078e0207 */
[----:B------:R-:W-:Y:S01]  /*0c40*/  PRMT R15, R10, 0x5410, R17 ;  /* 0x000054100a0f7816 */ /* 0x000fe20000000011 */
[----:B------:R-:W-:Y:S01]  /*0c50*/  IMAD.IADD R21, R0, 0x1, R5 ;  /* 0x0000000100157824 */ /* 0x000fe200078e0205 */
[----:B------:R-:W-:Y:S01]  /*0c60*/  LOP3.LUT R6, R10, 0xffff, RZ, 0xc0, !PT ;  /* 0x0000ffff0a067812 */ /* 0x000fe200078ec0ff */
[--C-:B------:R-:W-:Y:S01]  /*0c70*/  IMAD R0, R5, 0x108, R8.reuse ;  /* 0x0000010805007824 */ /* 0x100fe200078e0208 */
[----:B------:R-:W-:Y:S01]  /*0c80*/  ISETP.GT.U32.AND P0, PT, R2, 0x1f, PT ;  /* 0x0000001f0200780c */ /* 0x000fe20003f04070 */
[----:B------:R-:W-:Y:S01]  /*0c90*/  IMAD R8, R7, 0x8, R8 ;  /* 0x0000000807087824 */ /* 0x000fe200078e0208 */
[----:B------:R-:W-:Y:S01]  /*0ca0*/  LOP3.LUT R12, R17, 0xffff, RZ, 0xc0, !PT ;  /* 0x0000ffff110c7812 */ /* 0x000fe200078ec0ff */
[C---:B------:R-:W-:Y:S01]  /*0cb0*/  IMAD R2, R7.reuse, 0x8, R0 ;  /* 0x0000000807027824 */ /* 0x040fe200078e0200 */
[----:B------:R-:W-:-:S02]  /*0cc0*/  ISETP.GE.U32.AND P2, PT, R7, R6, PT ;  /* 0x000000060700720c */ /* 0x000fc40003f46070 */
[----:B------:R-:W-:Y:S02]  /*0cd0*/  ISETP.GE.U32.AND P3, PT, R5, R12, PT ;  /* 0x0000000c0500720c */ /* 0x000fe40003f66070 */
[----:B------:R-:W-:Y:S01]  /*0ce0*/  STS.64 [R2], R14 ;  /* 0x0000000e02007388 */ /* 0x000fe20000000a00 */
[----:B------:R-:W-:Y:S01]  /*0cf0*/  BAR.SYNC.DEFER_BLOCKING 0x0 ;  /* 0x0000000000007b1d */ /* 0x000fe20000010000 */
[----:B------:R-:W-:-:S03]  /*0d00*/  ISETP.GT.U32.AND P1, PT, R21, 0x1f, PT ;  /* 0x0000001f1500780c */ /* 0x000fc60003f24070 */
[----:B------:R-:W-:-:S04]  /*0d10*/  @!P0 IMAD R4, R4, 0x8, R2 ;  /* 0x0000000804048824 */ /* 0x000fc800078e0202 */
[----:B------:R-:W-:Y:S02]  /*0d20*/  @P2 IMAD.IADD R9, R7, 0x1, -R6 ;  /* 0x0000000107092824 */ /* 0x000fe400078e0a06 */
[----:B------:R-:W-:Y:S02]  /*0d30*/  @P3 IMAD.IADD R19, R5, 0x1, -R12 ;  /* 0x0000000105133824 */ /* 0x000fe400078e0a0c */
[----:B------:R-:W-:Y:S02]  /*0d40*/  @P2 IMAD R11, R9, 0x8, R0 ;  /* 0x00000008090b2824 */ /* 0x000fe400078e0200 */
[--C-:B------:R-:W-:Y:S02]  /*0d50*/  @P3 IMAD R20, R19, 0x108, R8.reuse ;  /* 0x0000010813143824 */ /* 0x100fe400078e0208 */
[----:B------:R-:W-:Y:S01]  /*0d60*/  @!P1 IMAD R19, R21, 0x108, R8 ;  /* 0x0000010815139824 */ /* 0x000fe200078e0208 */
[----:B------:R-:W0:Y:S04]  /*0d70*/  @!P0 LDS.U16 R9, [R4] ;  /* 0x0000000004098984 */ /* 0x000e280000000400 */
[----:B------:R-:W1:Y:S04]  /*0d80*/  @P2 LDS.U16 R11, [R11+0x4] ;  /* 0x000004000b0b2984 */ /* 0x000e680000000400 */
[----:B------:R-:W2:Y:S04]  /*0d90*/  @P3 LDS.U16 R18, [R20+0x6] ;  /* 0x0000060014123984 */ /* 0x000ea80000000400 */
[----:B------:R-:W3:Y:S01]  /*0da0*/  @!P1 LDS.U16 R6, [R19+0x2] ;  /* 0x0000020013069984 */ /* 0x000ee20000000400 */
[----:B0-----:R-:W-:-:S02]  /*0db0*/  @!P0 IMAD.IADD R9, R16, 0x1, R9 ;  /* 0x0000000110098824 */ /* 0x001fc400078e0209 */
[----:B-1----:R-:W-:-:S03]  /*0dc0*/  @P2 IMAD.IADD R12, R10, 0x1, R11 ;  /* 0x000000010a0c2824 */ /* 0x002fc600078e020b */
[----:B------:R-:W-:Y:S01]  /*0dd0*/  @!P0 PRMT R16, R9, 0x7610, R16 ;  /* 0x0000761009108816 */ /* 0x000fe20000000010 */
[----:B--2---:R-:W-:Y:S01]  /*0de0*/  @P3 IMAD.IADD R18, R17, 0x1, R18 ;  /* 0x0000000111123824 */ /* 0x004fe200078e0212 */
[----:B------:R-:W-:Y:S02]  /*0df0*/  @P2 PRMT R10, R12, 0x7610, R10 ;  /* 0x000076100c0a2816 */ /* 0x000fe4000000000a */
[----:B------:R-:W-:Y:S01]  /*0e00*/  LOP3.LUT R4, R16, 0xffff, RZ, 0xc0, !PT ;  /* 0x0000ffff10047812 */ /* 0x000fe200078ec0ff */
[----:B---3--:R-:W-:Y:S01]  /*0e10*/  @!P1 IMAD.IADD R6, R13, 0x1, R6 ;  /* 0x000000010d069824 */ /* 0x008fe200078e0206 */
[----:B------:R-:W-:Y:S02]  /*0e20*/  @P3 PRMT R17, R18, 0x7610, R17 ;  /* 0x0000761012113816 */ /* 0x000fe40000000011 */
[----:B------:R-:W-:Y:S01]  /*0e30*/  LOP3.LUT R12, R10, 0xffff, RZ, 0xc0, !PT ;  /* 0x0000ffff0a0c7812 */ /* 0x000fe200078ec0ff */
[----:B------:R-:W-:Y:S01]  /*0e40*/  IMAD.IADD R9, R4, 0x1, R7 ;  /* 0x0000000104097824 */ /* 0x000fe200078e0207 */
[----:B------:R-:W-:-:S02]  /*0e50*/  @!P1 PRMT R13, R6, 0x7610, R13 ;  /* 0x00007610060d9816 */ /* 0x000fc4000000000d */
[----:B------:R-:W-:Y:S02]  /*0e60*/  PRMT R15, R10, 0x5410, R17 ;  /* 0x000054100a0f7816 */ /* 0x000fe40000000011 */
[----:B------:R-:W-:Y:S02]  /*0e70*/  PRMT R14, R16, 0x5410, R13 ;  /* 0x00005410100e7816 */ /* 0x000fe4000000000d */
[----:B------:R-:W-:Y:S02]  /*0e80*/  LOP3.LUT R6, R13, 0xffff, RZ, 0xc0, !PT ;  /* 0x0000ffff0d067812 */ /* 0x000fe400078ec0ff */
[----:B------:R-:W-:Y:S01]  /*0e90*/  LOP3.LUT R18, R17, 0xffff, RZ, 0xc0, !PT ;  /* 0x0000ffff11127812 */ /* 0x000fe200078ec0ff */
[----:B------:R-:W-:Y:S01]  /*0ea0*/  STS.64 [R2], R14 ;  /* 0x0000000e02007388 */ /* 0x000fe20000000a00 */
[----:B------:R-:W-:Y:S01]  /*0eb0*/  BAR.SYNC.DEFER_BLOCKING 0x0 ;  /* 0x0000000000007b1d */ /* 0x000fe20000010000 */
[----:B------:R-:W-:Y:S01]  /*0ec0*/  ISETP.GE.U32.AND P2, PT, R7, R12, PT ;  /* 0x0000000c0700720c */ /* 0x000fe20003f46070 */
[----:B------:R-:W-:Y:S01]  /*0ed0*/  IMAD.IADD R21, R6, 0x1, R5 ;  /* 0x0000000106157824 */ /* 0x000fe200078e0205 */
[----:B------:R-:W-:-:S02]  /*0ee0*/  ISETP.GE.U32.AND P3, PT, R5, R18, PT ;  /* 0x000000120500720c */ /* 0x000fc40003f66070 */
[----:B------:R-:W-:Y:S02]  /*0ef0*/  ISETP.GT.U32.AND P0, PT, R9, 0x1f, PT ;  /* 0x0000001f0900780c */ /* 0x000fe40003f04070 */
[----:B------:R-:W-:-:S07]  /*0f00*/  ISETP.GT.U32.AND P1, PT, R21, 0x1f, PT ;  /* 0x0000001f1500780c */ /* 0x000fce0003f24070 */
[----:B------:R-:W-:Y:S02]  /*0f10*/  @P2 IMAD.IADD R9, R7, 0x1, -R12 ;  /* 0x0000000107092824 */ /* 0x000fe400078e0a0c */
[----:B------:R-:W-:Y:S02]  /*0f20*/  @P3 IMAD.IADD R19, R5, 0x1, -R18 ;  /* 0x0000000105133824 */ /* 0x000fe400078e0a12 */
[----:B------:R-:W-:Y:S02]  /*0f30*/  @P2 IMAD R11, R9, 0x8, R0 ;  /* 0x00000008090b2824 */ /* 0x000fe400078e0200 */
[----:B------:R-:W-:Y:S02]  /*0f40*/  @P3 IMAD R20, R19, 0x108, R8 ;  /* 0x0000010813143824 */ /* 0x000fe400078e0208 */
[----:B------:R-:W-:Y:S02]  /*0f50*/  @!P0 IMAD R4, R4, 0x8, R2 ;  /* 0x0000000804048824 */ /* 0x000fe400078e0202 */
[----:B------:R-:W-:Y:S01]  /*0f60*/  @!P1 IMAD R19, R21, 0x108, R8 ;  /* 0x0000010815139824 */ /* 0x000fe200078e0208 */
[----:B------:R-:W0:Y:S04]  /*0f70*/  @P2 LDS.U16 R11, [R11+0x4] ;  /* 0x000004000b0b2984 */ /* 0x000e280000000400 */
[----:B------:R-:W1:Y:S04]  /*0f80*/  @!P0 LDS.U16 R9, [R4] ;  /* 0x0000000004098984 */ /* 0x000e680000000400 */
[----:B------:R-:W2:Y:S04]  /*0f90*/  @P3 LDS.U16 R18, [R20+0x6] ;  /* 0x0000060014123984 */ /* 0x000ea80000000400 */
[----:B------:R-:W3:Y:S01]  /*0fa0*/  @!P1 LDS.U16 R6, [R19+0x2] ;  /* 0x0000020013069984 */ /* 0x000ee20000000400 */
[----:B0-----:R-:W-:-:S02]  /*0fb0*/  @P2 IMAD.IADD R12, R10, 0x1, R11 ;  /* 0x000000010a0c2824 */ /* 0x001fc400078e020b */
[----:B-1----:R-:W-:-:S03]  /*0fc0*/  @!P0 IMAD.IADD R9, R16, 0x1, R9 ;  /* 0x0000000110098824 */ /* 0x002fc600078e0209 */
[----:B------:R-:W-:Y:S01]  /*0fd0*/  @P2 PRMT R10, R12, 0x7610, R10 ;  /* 0x000076100c0a2816 */ /* 0x000fe2000000000a */
[----:B--2---:R-:W-:Y:S01]  /*0fe0*/  @P3 IMAD.IADD R18, R17, 0x1, R18 ;  /* 0x0000000111123824 */ /* 0x004fe200078e0212 */
[----:B------:R-:W-:Y:S02]  /*0ff0*/  @!P0 PRMT R16, R9, 0x7610, R16 ;  /* 0x0000761009108816 */ /* 0x000fe40000000010 */
[----:B------:R-:W-:Y:S01]  /*1000*/  LOP3.LUT R12, R10, 0xffff, RZ, 0xc0, !PT ;  /* 0x0000ffff0a0c7812 */ /* 0x000fe200078ec0ff */
[----:B---3--:R-:W-:Y:S01]  /*1010*/  @!P1 IMAD.IADD R6, R13, 0x1, R6 ;  /* 0x000000010d069824 */ /* 0x008fe200078e0206 */
[----:B------:R-:W-:Y:S02]  /*1020*/  @P3 PRMT R17, R18, 0x7610, R17 ;  /* 0x0000761012113816 */ /* 0x000fe40000000011 */
[----:B------:R-:W-:Y:S02]  /*1030*/  LOP3.LUT R4, R16, 0xffff, RZ, 0xc0, !PT ;  /* 0x0000ffff10047812 */ /* 0x000fe400078ec0ff */
[----:B------:R-:W-:-:S02]  /*1040*/  @!P1 PRMT R13, R6, 0x7610, R13 ;  /* 0x00007610060d9816 */ /* 0x000fc4000000000d */
[----:B------:R-:W-:Y:S01]  /*1050*/  PRMT R15, R10, 0x5410, R17 ;  /* 0x000054100a0f7816 */ /* 0x000fe20000000011 */
[----:B------:R-:W-:Y:S01]  /*1060*/  IMAD.IADD R9, R4, 0x1, R7 ;  /* 0x0000000104097824 */ /* 0x000fe200078e0207 */
        /* <DEDUP_REMOVED lines=37> */
[----:B------:R-:W-:Y:S02]  /*12c0*/  ISETP.GE.U32.AND P3, PT, R5, R18, PT ;  /* 0x000000120500720c */ /* 0x000fe40003f66070 */
[----:B------:R-:W-:Y:S01]  /*12d0*/  IMAD.IADD R21, R6, 0x1, R5 ;  /* 0x0000000106157824 */ /* 0x000fe200078e0205 */
[----:B------:R-:W-:-:S02]  /*12e0*/  ISETP.GE.U32.AND P2, PT, R7, R12, PT ;  /* 0x0000000c0700720c */ /* 0x000fc40003f46070 */
[----:B------:R-:W-:Y:S02]  /*12f0*/  ISETP.GT.U32.AND P0, PT, R9, 0x1f, PT ;  /* 0x0000001f0900780c */ /* 0x000fe40003f04070 */
[----:B------:R-:W-:-:S06]  /*1300*/  ISETP.GT.U32.AND P1, PT, R21, 0x1f, PT ;  /* 0x0000001f1500780c */ /* 0x000fcc0003f24070 */
[----:B------:R-:W-:-:S03]  /*1310*/  @P3 IMAD.IADD R19, R5, 0x1, -R18 ;  /* 0x0000000105133824 */ /* 0x000fc600078e0a12 */
[----:B------:R-:W-:Y:S02]  /*1320*/  @P2 IMAD.IADD R9, R7, 0x1, -R12 ;  /* 0x0000000107092824 */ /* 0x000fe400078e0a0c */
[--C-:B------:R-:W-:Y:S02]  /*1330*/  @P3 IMAD R20, R19, 0x108, R8.reuse ;  /* 0x0000010813143824 */ /* 0x100fe400078e0208 */
[----:B------:R-:W-:Y:S02]  /*1340*/  @!P1 IMAD R19, R21, 0x108, R8 ;  /* 0x0000010815139824 */ /* 0x000fe400078e0208 */
[----:B------:R-:W-:Y:S01]  /*1350*/  @P2 IMAD R11, R9, 0x8, R0 ;  /* 0x00000008090b2824 */ /* 0x000fe200078e0200 */
[----:B------:R-:W0:Y:S01]  /*1360*/  @P3 LDS.U16 R18, [R20+0x6] ;  /* 0x0000060014123984 */ /* 0x000e220000000400 */
[----:B------:R-:W-:-:S03]  /*1370*/  @!P0 IMAD R4, R4, 0x8, R2 ;  /* 0x0000000804048824 */ /* 0x000fc600078e0202 */
[----:B------:R-:W1:Y:S04]  /*1380*/  @!P1 LDS.U16 R6, [R19+0x2] ;  /* 0x0000020013069984 */ /* 0x000e680000000400 */
[----:B------:R-:W2:Y:S04]  /*1390*/  @P2 LDS.U16 R11, [R11+0x4] ;  /* 0x000004000b0b2984 */ /* 0x000ea80000000400 */
[----:B------:R-:W3:Y:S01]  /*13a0*/  @!P0 LDS.U16 R9, [R4] ;  /* 0x0000000004098984 */ /* 0x000ee20000000400 */
[----:B0-----:R-:W-:Y:S02]  /*13b0*/  @P3 IMAD.IADD R18, R17, 0x1, R18 ;  /* 0x0000000111123824 */ /* 0x001fe400078e0212 */
[----:B-1----:R-:W-:-:S03]  /*13c0*/  @!P1 IMAD.IADD R6, R13, 0x1, R6 ;  /* 0x000000010d069824 */ /* 0x002fc600078e0206 */
[----:B------:R-:W-:Y:S01]  /*13d0*/  @P3 PRMT R17, R18, 0x7610, R17 ;  /* 0x0000761012113816 */ /* 0x000fe20000000011 */
[----:B--2---:R-:W-:-:S03]  /*13e0*/  @P2 IMAD.IADD R12, R10, 0x1, R11 ;  /* 0x000000010a0c2824 */ /* 0x004fc600078e020b */
[----:B------:R-:W-:Y:S02]  /*13f0*/  LOP3.LUT R14, R17, 0xffff, RZ, 0xc0, !PT ;  /* 0x0000ffff110e7812 */ /* 0x000fe400078ec0ff */
[----:B------:R-:W-:Y:S01]  /*1400*/  @!P1 PRMT R13, R6, 0x7610, R13 ;  /* 0x00007610060d9816 */ /* 0x000fe2000000000d */
[----:B---3--:R-:W-:Y:S01]  /*1410*/  @!P0 IMAD.IADD R9, R16, 0x1, R9 ;  /* 0x0000000110098824 */ /* 0x008fe200078e0209 */
[----:B------:R-:W-:Y:S02]  /*1420*/  ISETP.GE.U32.AND P3, PT, R5, R14, PT ;  /* 0x0000000e0500720c */ /* 0x000fe40003f66070 */
[----:B------:R-:W-:Y:S02]  /*1430*/  LOP3.LUT R6, R13, 0xffff, RZ, 0xc0, !PT ;  /* 0x0000ffff0d067812 */ /* 0x000fe400078ec0ff */
[----:B------:R-:W-:Y:S02]  /*1440*/  @P2 PRMT R10, R12, 0x7610, R10 ;  /* 0x000076100c0a2816 */ /* 0x000fe4000000000a */
[----:B------:R-:W-:Y:S01]  /*1450*/  @!P0 PRMT R16, R9, 0x7610, R16 ;  /* 0x0000761009108816 */ /* 0x000fe20000000010 */
[----:B------:R-:W-:Y:S01]  /*1460*/  IMAD.IADD R9, R6, 0x1, R5 ;  /* 0x0000000106097824 */ /* 0x000fe200078e0205 */
[----:B------:R-:W-:-:S02]  /*1470*/  PRMT R15, R10, 0x5410, R17 ;  /* 0x000054100a0f7816 */ /* 0x000fc40000000011 */
[----:B------:R-:W-:Y:S02]  /*1480*/  LOP3.LUT R4, R16, 0xffff, RZ, 0xc0, !PT ;  /* 0x0000ffff10047812 */ /* 0x000fe400078ec0ff */
[----:B------:R-:W-:Y:S01]  /*1490*/  LOP3.LUT R12, R10, 0xffff, RZ, 0xc0, !PT ;  /* 0x0000ffff0a0c7812 */ /* 0x000fe200078ec0ff */
[----:B------:R-:W-:Y:S01]  /*14a0*/  @P3 IMAD.IADD R5, R5, 0x1, -R14 ;  /* 0x0000000105053824 */ /* 0x000fe200078e0a0e */
[----:B------:R-:W-:Y:S01]  /*14b0*/  PRMT R14, R16, 0x5410, R13 ;  /* 0x00005410100e7816 */ /* 0x000fe2000000000d */
[----:B------:R-:W-:Y:S01]  /*14c0*/  IMAD.IADD R11, R4, 0x1, R7 ;  /* 0x00000001040b7824 */ /* 0x000fe200078e0207 */
[----:B------:R-:W-:Y:S02]  /*14d0*/  ISETP.GE.U32.AND P2, PT, R7, R12, PT ;  /* 0x0000000c0700720c */ /* 0x000fe40003f46070 */
[----:B------:R-:W-:Y:S01]  /*14e0*/  ISETP.GT.U32.AND P1, PT, R9, 0x1f, PT ;  /* 0x0000001f0900780c */ /* 0x000fe20003f24070 */
[----:B------:R-:W-:Y:S01]  /*14f0*/  STS.64 [R2], R14 ;  /* 0x0000000e02007388 */ /* 0x000fe20000000a00 */
[----:B------:R-:W-:Y:S01]  /*1500*/  BAR.SYNC.DEFER_BLOCKING 0x0 ;  /* 0x0000000000007b1d */ /* 0x000fe20000010000 */
[----:B------:R-:W-:Y:S01]  /*1510*/  ISETP.GT.U32.AND P0, PT, R11, 0x1f, PT ;  /* 0x0000001f0b00780c */ /* 0x000fe20003f04070 */
[----:B------:R-:W-:-:S07]  /*1520*/  @P3 IMAD R11, R5, 0x108, R8 ;  /* 0x00000108050b3824 */ /* 0x000fce00078e0208 */
[----:B------:R-:W-:Y:S02]  /*1530*/  @P2 IMAD.IADD R7, R7, 0x1, -R12 ;  /* 0x0000000107072824 */ /* 0x000fe400078e0a0c */
[----:B------:R-:W-:Y:S02]  /*1540*/  @!P1 IMAD R9, R9, 0x108, R8 ;  /* 0x0000010809099824 */ /* 0x000fe400078e0208 */
[----:B------:R-:W-:Y:S02]  /*1550*/  @P2 IMAD R7, R7, 0x8, R0 ;  /* 0x0000000807072824 */ /* 0x000fe400078e0200 */
[----:B------:R-:W-:-:S05]  /*1560*/  @!P0 IMAD R0, R4, 0x8, R2 ;  /* 0x0000000804008824 */ /* 0x000fca00078e0202 */
[----:B------:R-:W0:Y:S04]  /*1570*/  @!P0 LDS.U16 R5, [R0] ;  /* 0x0000000000058984 */ /* 0x000e280000000400 */
[----:B------:R-:W1:Y:S04]  /*1580*/  @P2 LDS.U16 R7, [R7+0x4] ;  /* 0x0000040007072984 */ /* 0x000e680000000400 */
[----:B------:R-:W2:Y:S04]  /*1590*/  @!P1 LDS.U16 R4, [R9+0x2] ;  /* 0x0000020009049984 */ /* 0x000ea80000000400 */
[----:B------:R-:W3:Y:S01]  /*15a0*/  @P3 LDS.U16 R8, [R11+0x6] ;  /* 0x000006000b083984 */ /* 0x000ee20000000400 */
[----:B0-----:R-:W-:-:S02]  /*15b0*/  @!P0 IMAD.IADD R5, R16, 0x1, R5 ;  /* 0x0000000110058824 */ /* 0x001fc400078e0205 */
[----:B-1----:R-:W-:-:S03]  /*15c0*/  @P2 IMAD.IADD R6, R10, 0x1, R7 ;  /* 0x000000010a062824 */ /* 0x002fc600078e0207 */
[----:B------:R-:W-:Y:S01]  /*15d0*/  @!P0 PRMT R16, R5, 0x7610, R16 ;  /* 0x0000761005108816 */ /* 0x000fe20000000010 */
[----:B--2---:R-:W-:Y:S01]  /*15e0*/  @!P1 IMAD.IADD R4, R13, 0x1, R4 ;  /* 0x000000010d049824 */ /* 0x004fe200078e0204 */
[----:B------:R-:W-:Y:S02]  /*15f0*/  @P2 PRMT R10, R6, 0x7610, R10 ;  /* 0x00007610060a2816 */ /* 0x000fe4000000000a */
[----:B------:R-:W0:Y:S01]  /*1600*/  LDC.64 R6, c[0x0][0x380] ;  /* 0x0000e000ff067b82 */ /* 0x000e220000000a00 */
[----:B---3--:R-:W-:Y:S01]  /*1610*/  @P3 IMAD.IADD R8, R17, 0x1, R8 ;  /* 0x0000000111083824 */ /* 0x008fe200078e0208 */
[----:B------:R-:W-:-:S04]  /*1620*/  @!P1 PRMT R13, R4, 0x7610, R13 ;  /* 0x00007610040d9816 */ /* 0x000fc8000000000d */
[----:B------:R-:W-:Y:S02]  /*1630*/  @P3 PRMT R17, R8, 0x7610, R17 ;  /* 0x0000761008113816 */ /* 0x000fe40000000011 */
[----:B------:R-:W-:Y:S01]  /*1640*/  PRMT R16, R16, 0x5410, R13 ;  /* 0x0000541010107816 */ /* 0x000fe2000000000d */
[----:B------:R-:W1:Y:S01]  /*1650*/  LDC.64 R4, c[0x0][0x388] ;  /* 0x0000e200ff047b82 */ /* 0x000e620000000a00 */
[----:B------:R-:W-:-:S05]  /*1660*/  PRMT R17, R10, 0x5410, R17 ;  /* 0x000054100a117816 */ /* 0x000fca0000000011 */
[----:B------:R-:W-:Y:S02]  /*1670*/  STS.64 [R2], R16 ;  /* 0x0000001002007388 */ /* 0x000fe40000000a00 */
[----:B------:R-:W-:Y:S01]  /*1680*/  BAR.SYNC.DEFER_BLOCKING 0x0 ;  /* 0x0000000000007b1d */ /* 0x000fe20000010000 */
[----:B0-----:R-:W-:-:S04]  /*1690*/  IMAD.WIDE.U32 R6, R3, 0x4, R6 ;  /* 0x0000000403067825 */ /* 0x001fc800078e0006 */
[----:B-1----:R-:W-:Y:S01]  /*16a0*/  IMAD.WIDE.U32 R4, R3, 0x8, R4 ;  /* 0x0000000803047825 */ /* 0x002fe200078e0004 */
[----:B------:R-:W0:Y:S04]  /*16b0*/  LDS.64 R8, [R2] ;  /* 0x0000000002087984 */ /* 0x000e280000000a00 */
[----:B0-----:R-:W-:Y:S04]  /*16c0*/  STG.E.64 desc[UR4][R4.64], R8 ;  /* 0x0000000804007986 */ /* 0x001fe8000c101b04 */
[----:B------:R-:W-:Y:S01]  /*16d0*/  STG.E desc[UR4][R6.64], R3 ;  /* 0x0000000306007986 */ /* 0x000fe2000c101904 */
[----:B------:R-:W-:Y:S05]  /*16e0*/  EXIT ;  /* 0x000000000000794d */ /* 0x000fea0003800000 */
.L_x_18:
        /* <DEDUP_REMOVED lines=9> */
.L_x_23:


//--------------------- .nv.shared.reserved.0     --------------------------
	.section	.nv.shared.reserved.0,"aw",@nobits
	.weak		__nv_reservedSMEM_offset_0_alias
	.size		__nv_reservedSMEM_offset_0_alias, 0, 64
	.other		__nv_reservedSMEM_offset_0_alias,@"STO_CUDA_RESERVED_SHARED STV_DEFAULT"
__nv_reservedSMEM_offset_0_alias:
	.zero		0
	.zero		64


//--------------------- .nv.shared.labelWithSharedLinks --------------------------
	.section	.nv.shared.labelWithSharedLinks,"aw",@nobits
	.sectionflags	@""
	.align	8
.nv.shared.labelWithSharedLinks:
	.zero		9472


//--------------------- .nv.constant0.labelComponentsFarRootCandidates --------------------------
	.section	.nv.constant0.labelComponentsFarRootCandidates,"a",@progbits
	.sectionflags	@""
	.align	4
.nv.constant0.labelComponentsFarRootCandidates:
	.zero		936


//--------------------- .nv.constant0.classifyRootCandidatesShifting --------------------------
	.section	.nv.constant0.classifyRootCandidatesShifting,"a",@progbits
	.sectionflags	@""
	.align	4
.nv.constant0.classifyRootCandidatesShifting:
	.zero		920


//--------------------- .nv.constant0.globalizeLinksHorizontal --------------------------
	.section	.nv.constant0.globalizeLinksHorizontal,"a",@progbits
	.sectionflags	@""
	.align	4
.nv.constant0.globalizeLinksHorizontal:
	.zero		920


//--------------------- .nv.constant0.globalizeLinksVertical --------------------------
	.section	.nv.constant0.globalizeLinksVertical,"a",@progbits
	.sectionflags	@""
	.align	4
.nv.constant0.globalizeLinksVertical:
	.zero		920


//--------------------- .nv.constant0.labelWithSharedLinks --------------------------
	.section	.nv.constant0.labelWithSharedLinks,"a",@progbits
	.sectionflags	@""
	.align	4
.nv.constant0.labelWithSharedLinks:
	.zero		944


//--------------------- SYMBOLS --------------------------

	.type		.nv.reservedSmem.offset0,@object
	.size		.nv.reservedSmem.offset0,0x4
	.type		.nv.reservedSmem.cap,@object
	.size		.nv.reservedSmem.cap,0x4
